def attn_fwd(
    Q,
    K,
    V,
    Out,
    Lse,
    sm_scale,
    stride_qz,
    stride_qh,
    stride_qm,
    stride_qk,
    stride_kz,
    stride_kh,
    stride_kn,
    stride_kk,
    stride_vz,
    stride_vh,
    stride_vn,
    stride_vk,
    stride_oz,
    stride_oh,
    stride_om,
    stride_ok,
    seqlen_q,
    seqlen_k,
    BLOCK_M: tl.constexpr,
    BLOCK_N: tl.constexpr,
    HEAD_DIM: tl.constexpr,
    CAUSAL: tl.constexpr,
):
    start_m = tl.program_id(0)
    off_hz = tl.program_id(1)
    q_off = off_hz * stride_qh
    k_off = off_hz * stride_kh
    v_off = off_hz * stride_vh
    offs_m = start_m * BLOCK_M + tl.arange(0, BLOCK_M)
    offs_d = tl.arange(0, HEAD_DIM)
    offs_n = tl.arange(0, BLOCK_N)
    q_ptrs = Q + q_off + offs_m[:, None] * stride_qm + offs_d[None, :] * stride_qk
    k_ptrs = K + k_off + offs_d[:, None] * stride_kk + offs_n[None, :] * stride_kn
    v_ptrs = V + v_off + offs_n[:, None] * stride_vn + offs_d[None, :] * stride_vk
    m_i = tl.full([BLOCK_M], float("-inf"), dtype=tl.float32)
    l_i = tl.zeros([BLOCK_M], dtype=tl.float32) + 1.0
    acc = tl.zeros([BLOCK_M, HEAD_DIM], dtype=tl.float32)
    q = tl.load(q_ptrs)
    acc, l_i, m_i = _attn_fwd_inner(
        acc,
        l_i,
        m_i,
        q,
        k_ptrs,
        v_ptrs,
        sm_scale,
        stride_kn,
        stride_vn,
        start_m,
        seqlen_k,
        BLOCK_M,
        BLOCK_N,
        HEAD_DIM,
        CAUSAL,
    )
    acc = acc / l_i[:, None]
    lse = m_i + tl.math.log2(l_i) / 1.4426950408889634
    o_ptrs = (
        Out
        + off_hz * stride_oh
        + offs_m[:, None] * stride_om
        + offs_d[None, :] * stride_ok
    )
    tl.store(o_ptrs, acc.to(Out.dtype.element_ty))
    tl.store(Lse + off_hz * seqlen_q + offs_m, lse)

# config = {"BLOCK_M": 128, "BLOCK_N": 128, "HEAD_DIM": 64, "arch": "sm_90", "causal": true, "dtype": "fp16", "num_stages": 4, "num_warps": 8}
# arch = sm_90


// ===== COMPILED SASS (sm_90a) =====

	.target	sm_90a

	.elftype	@"ET_EXEC"


//--------------------- .note.nv.tkinfo           --------------------------
	.section	.note.nv.tkinfo,"",@"SHT_NOTE"
	.sectionflags	@"SHF_NOTE_NV_TKINFO"
	.tkinfo
        /*0018*/ 	.word	0x00000002
        /*0030*/ 	.string	""
        /*0030*/ 	.string	"ptxas"
        /*0030*/ 	.string	"Cuda compilation tools, release 13.0, V13.0.88"
        /*0030*/ 	.string	"Build cuda_13.0.r13.0/compiler.36424714_0"
        /*0030*/ 	.string	"-v  -suppress-debug-info  -lineinfo  -arch sm_90a "



//--------------------- .note.nv.cuinfo           --------------------------
	.section	.note.nv.cuinfo,"",@"SHT_NOTE"
	.sectionflags	@"SHF_NOTE_NV_CUINFO"
        /*0018*/ 	.short	0x0002
        /*001a*/ 	.short	0x005a
        /*001c*/ 	.short	0x0082
	.zero		2


//--------------------- .nv.info                  --------------------------
	.section	.nv.info,"",@"SHT_CUDA_INFO"
	.align	4


	//----- nvinfo : EIATTR_REGCOUNT
	.align		4
        /*0000*/ 	.byte	0x04, 0x2f
        /*0002*/ 	.short	(.L_2 - .L_1)
	.align		4
.L_1:
        /*0004*/ 	.word	index@(attn_fwd)
        /*0008*/ 	.word	0x000000ff


	//----- nvinfo : EIATTR_FRAME_SIZE
	.align		4
.L_2:
        /*000c*/ 	.byte	0x04, 0x11
        /*000e*/ 	.short	(.L_4 - .L_3)
	.align		4
.L_3:
        /*0010*/ 	.word	index@(attn_fwd)
        /*0014*/ 	.word	0x00000088


	//----- nvinfo : EIATTR_MIN_STACK_SIZE
	.align		4
.L_4:
        /*0018*/ 	.byte	0x04, 0x12
        /*001a*/ 	.short	(.L_6 - .L_5)
	.align		4
.L_5:
        /*001c*/ 	.word	index@(attn_fwd)
        /*0020*/ 	.word	0x00000088
.L_6:


//--------------------- .nv.compat                --------------------------
	.section	.nv.compat,"",@"SHT_CUDA_COMPAT_INFO"
	.align	4
        /*0000*/ 	.byte	0x02, 0x09, 0x01, 0x00, 0x02, 0x02, 0x04, 0x00, 0x02, 0x05, 0x05, 0x00, 0x03, 0x07, 0x01, 0x01
        /*0010*/ 	.byte	0x02, 0x03, 0x00, 0x00, 0x02, 0x06, 0x01, 0x00, 0x04, 0x0b, 0x08, 0x00, 0x00, 0x00, 0x00, 0x00
        /*0020*/ 	.byte	0x00, 0x00, 0x00, 0x00


//--------------------- .nv.info.attn_fwd         --------------------------
	.section	.nv.info.attn_fwd,"",@"SHT_CUDA_INFO"
	.sectionflags	@""
	.align	4


	//----- nvinfo : EIATTR_CUDA_API_VERSION
	.align		4
        /*0000*/ 	.byte	0x04, 0x37
        /*0002*/ 	.short	(.L_8 - .L_7)
.L_7:
        /*0004*/ 	.word	0x00000082


	//----- nvinfo : EIATTR_KPARAM_INFO
	.align		4
.L_8:
        /*0008*/ 	.byte	0x04, 0x17
        /*000a*/ 	.short	(.L_10 - .L_9)
.L_9:
        /*000c*/ 	.word	0x00000000
        /*0010*/ 	.short	0x0019
        /*0012*/ 	.short	0x0080
        /*0014*/ 	.byte	0x00, 0xf4, 0x21, 0x00


	//----- nvinfo : EIATTR_KPARAM_INFO
	.align		4
.L_10:
        /*0018*/ 	.byte	0x04, 0x17
        /*001a*/ 	.short	(.L_12 - .L_11)
.L_11:
        /*001c*/ 	.word	0x00000000
        /*0020*/ 	.short	0x0018
        /*0022*/ 	.short	0x0078
        /*0024*/ 	.byte	0x00, 0xf4, 0x21, 0x00


	//----- nvinfo : EIATTR_KPARAM_INFO
	.align		4
.L_12:
        /*0028*/ 	.byte	0x04, 0x17
        /*002a*/ 	.short	(.L_14 - .L_13)
.L_13:
        /*002c*/ 	.word	0x00000000
        /*0030*/ 	.short	0x0017
        /*0032*/ 	.short	0x0070
        /*0034*/ 	.byte	0x00, 0xf0, 0x11, 0x00


	//----- nvinfo : EIATTR_KPARAM_INFO
	.align		4
.L_14:
        /*0038*/ 	.byte	0x04, 0x17
        /*003a*/ 	.short	(.L_16 - .L_15)
.L_15:
        /*003c*/ 	.word	0x00000000
        /*0040*/ 	.short	0x0016
        /*0042*/ 	.short	0x006c
        /*0044*/ 	.byte	0x00, 0xf0, 0x11, 0x00


	//----- nvinfo : EIATTR_KPARAM_INFO
	.align		4
.L_16:
        /*0048*/ 	.byte	0x04, 0x17
        /*004a*/ 	.short	(.L_18 - .L_17)
.L_17:
        /*004c*/ 	.word	0x00000000
        /*0050*/ 	.short	0x0015
        /*0052*/ 	.short	0x0068
        /*0054*/ 	.byte	0x00, 0xf0, 0x11, 0x00


	//----- nvinfo : EIATTR_KPARAM_INFO
	.align		4
.L_18:
        /*0058*/ 	.byte	0x04, 0x17
        /*005a*/ 	.short	(.L_20 - .L_19)
.L_19:
        /*005c*/ 	.word	0x00000000
        /*0060*/ 	.short	0x0014
        /*0062*/ 	.short	0x0064
        /*0064*/ 	.byte	0x00, 0xf0, 0x11, 0x00


	//----- nvinfo : EIATTR_KPARAM_INFO
	.align		4
.L_20:
        /*0068*/ 	.byte	0x04, 0x17
        /*006a*/ 	.short	(.L_22 - .L_21)
.L_21:
        /*006c*/ 	.word	0x00000000
        /*0070*/ 	.short	0x0013
        /*0072*/ 	.short	0x0060
        /*0074*/ 	.byte	0x00, 0xf0, 0x11, 0x00


	//----- nvinfo : EIATTR_KPARAM_INFO
	.align		4
.L_22:
        /*0078*/ 	.byte	0x04, 0x17
        /*007a*/ 	.short	(.L_24 - .L_23)
.L_23:
        /*007c*/ 	.word	0x00000000
        /*0080*/ 	.short	0x0012
        /*0082*/ 	.short	0x005c
        /*0084*/ 	.byte	0x00, 0xf0, 0x11, 0x00


	//----- nvinfo : EIATTR_KPARAM_INFO
	.align		4
.L_24:
        /*0088*/ 	.byte	0x04, 0x17
        /*008a*/ 	.short	(.L_26 - .L_25)
.L_25:
        /*008c*/ 	.word	0x00000000
        /*0090*/ 	.short	0x0011
        /*0092*/ 	.short	0x0058
        /*0094*/ 	.byte	0x00, 0xf0, 0x11, 0x00


	//----- nvinfo : EIATTR_KPARAM_INFO
	.align		4
.L_26:
        /*0098*/ 	.byte	0x04, 0x17
        /*009a*/ 	.short	(.L_28 - .L_27)
.L_27:
        /*009c*/ 	.word	0x00000000
        /*00a0*/ 	.short	0x0010
        /*00a2*/ 	.short	0x0054
        /*00a4*/ 	.byte	0x00, 0xf0, 0x11, 0x00


	//----- nvinfo : EIATTR_KPARAM_INFO
	.align		4
.L_28:
        /*00a8*/ 	.byte	0x04, 0x17
        /*00aa*/ 	.short	(.L_30 - .L_29)
.L_29:
        /*00ac*/ 	.word	0x00000000
        /*00b0*/ 	.short	0x000f
        /*00b2*/ 	.short	0x0050
        /*00b4*/ 	.byte	0x00, 0xf0, 0x11, 0x00


	//----- nvinfo : EIATTR_KPARAM_INFO
	.align		4
.L_30:
        /*00b8*/ 	.byte	0x04, 0x17
        /*00ba*/ 	.short	(.L_32 - .L_31)
.L_31:
        /*00bc*/ 	.word	0x00000000
        /*00c0*/ 	.short	0x000e
        /*00c2*/ 	.short	0x004c
        /*00c4*/ 	.byte	0x00, 0xf0, 0x11, 0x00


	//----- nvinfo : EIATTR_KPARAM_INFO
	.align		4
.L_32:
        /*00c8*/ 	.byte	0x04, 0x17
        /*00ca*/ 	.short	(.L_34 - .L_33)
.L_33:
        /*00cc*/ 	.word	0x00000000
        /*00d0*/ 	.short	0x000d
        /*00d2*/ 	.short	0x0048
        /*00d4*/ 	.byte	0x00, 0xf0, 0x11, 0x00


	//----- nvinfo : EIATTR_KPARAM_INFO
	.align		4
.L_34:
        /*00d8*/ 	.byte	0x04, 0x17
        /*00da*/ 	.short	(.L_36 - .L_35)
.L_35:
        /*00dc*/ 	.word	0x00000000
        /*00e0*/ 	.short	0x000c
        /*00e2*/ 	.short	0x0044
        /*00e4*/ 	.byte	0x00, 0xf0, 0x11, 0x00


	//----- nvinfo : EIATTR_KPARAM_INFO
	.align		4
.L_36:
        /*00e8*/ 	.byte	0x04, 0x17
        /*00ea*/ 	.short	(.L_38 - .L_37)
.L_37:
        /*00ec*/ 	.word	0x00000000
        /*00f0*/ 	.short	0x000b
        /*00f2*/ 	.short	0x0040
        /*00f4*/ 	.byte	0x00, 0xf0, 0x11, 0x00


	//----- nvinfo : EIATTR_KPARAM_INFO
	.align		4
.L_38:
        /*00f8*/ 	.byte	0x04, 0x17
        /*00fa*/ 	.short	(.L_40 - .L_39)
.L_39:
        /*00fc*/ 	.word	0x00000000
        /*0100*/ 	.short	0x000a
        /*0102*/ 	.short	0x003c
        /*0104*/ 	.byte	0x00, 0xf0, 0x11, 0x00


	//----- nvinfo : EIATTR_KPARAM_INFO
	.align		4
.L_40:
        /*0108*/ 	.byte	0x04, 0x17
        /*010a*/ 	.short	(.L_42 - .L_41)
.L_41:
        /*010c*/ 	.word	0x00000000
        /*0110*/ 	.short	0x0009
        /*0112*/ 	.short	0x0038
        /*0114*/ 	.byte	0x00, 0xf0, 0x11, 0x00


	//----- nvinfo : EIATTR_KPARAM_INFO
	.align		4
.L_42:
        /*0118*/ 	.byte	0x04, 0x17
        /*011a*/ 	.short	(.L_44 - .L_43)
.L_43:
        /*011c*/ 	.word	0x00000000
        /*0120*/ 	.short	0x0008
        /*0122*/ 	.short	0x0034
        /*0124*/ 	.byte	0x00, 0xf0, 0x11, 0x00


	//----- nvinfo : EIATTR_KPARAM_INFO
	.align		4
.L_44:
        /*0128*/ 	.byte	0x04, 0x17
        /*012a*/ 	.short	(.L_46 - .L_45)
.L_45:
        /*012c*/ 	.word	0x00000000
        /*0130*/ 	.short	0x0007
        /*0132*/ 	.short	0x0030
        /*0134*/ 	.byte	0x00, 0xf0, 0x11, 0x00


	//----- nvinfo : EIATTR_KPARAM_INFO
	.align		4
.L_46:
        /*0138*/ 	.byte	0x04, 0x17
        /*013a*/ 	.short	(.L_48 - .L_47)
.L_47:
        /*013c*/ 	.word	0x00000000
        /*0140*/ 	.short	0x0006
        /*0142*/ 	.short	0x002c
        /*0144*/ 	.byte	0x00, 0xf0, 0x11, 0x00


	//----- nvinfo : EIATTR_KPARAM_INFO
	.align		4
.L_48:
        /*0148*/ 	.byte	0x04, 0x17
        /*014a*/ 	.short	(.L_50 - .L_49)
.L_49:
        /*014c*/ 	.word	0x00000000
        /*0150*/ 	.short	0x0005
        /*0152*/ 	.short	0x0028
        /*0154*/ 	.byte	0x00, 0xf0, 0x11, 0x00


	//----- nvinfo : EIATTR_KPARAM_INFO
	.align		4
.L_50:
        /*0158*/ 	.byte	0x04, 0x17
        /*015a*/ 	.short	(.L_52 - .L_51)
.L_51:
        /*015c*/ 	.word	0x00000000
        /*0160*/ 	.short	0x0004
        /*0162*/ 	.short	0x0020
        /*0164*/ 	.byte	0x00, 0xf4, 0x21, 0x00


	//----- nvinfo : EIATTR_KPARAM_INFO
	.align		4
.L_52:
        /*0168*/ 	.byte	0x04, 0x17
        /*016a*/ 	.short	(.L_54 - .L_53)
.L_53:
        /*016c*/ 	.word	0x00000000
        /*0170*/ 	.short	0x0003
        /*0172*/ 	.short	0x0018
        /*0174*/ 	.byte	0x00, 0xf4, 0x21, 0x00


	//----- nvinfo : EIATTR_KPARAM_INFO
	.align		4
.L_54:
        /*0178*/ 	.byte	0x04, 0x17
        /*017a*/ 	.short	(.L_56 - .L_55)
.L_55:
        /*017c*/ 	.word	0x00000000
        /*0180*/ 	.short	0x0002
        /*0182*/ 	.short	0x0010
        /*0184*/ 	.byte	0x00, 0xf4, 0x21, 0x00


	//----- nvinfo : EIATTR_KPARAM_INFO
	.align		4
.L_56:
        /*0188*/ 	.byte	0x04, 0x17
        /*018a*/ 	.short	(.L_58 - .L_57)
.L_57:
        /*018c*/ 	.word	0x00000000
        /*0190*/ 	.short	0x0001
        /*0192*/ 	.short	0x0008
        /*0194*/ 	.byte	0x00, 0xf4, 0x21, 0x00


	//----- nvinfo : EIATTR_KPARAM_INFO
	.align		4
.L_58:
        /*0198*/ 	.byte	0x04, 0x17
        /*019a*/ 	.short	(.L_60 - .L_59)
.L_59:
        /*019c*/ 	.word	0x00000000
        /*01a0*/ 	.short	0x0000
        /*01a2*/ 	.short	0x0000
        /*01a4*/ 	.byte	0x00, 0xf4, 0x21, 0x00


	//----- nvinfo : EIATTR_SPARSE_MMA_MASK
	.align		4
.L_60:
        /*01a8*/ 	.byte	0x03, 0x50
        /*01aa*/ 	.short	0x0000


	//----- nvinfo : EIATTR_MAXREG_COUNT
	.align		4
        /*01ac*/ 	.byte	0x03, 0x1b
        /*01ae*/ 	.short	0x00ff


	//----- nvinfo : EIATTR_NUM_BARRIERS
	.align		4
        /*01b0*/ 	.byte	0x02, 0x4c
        /*01b2*/ 	.byte	0x01
	.zero		1


	//----- nvinfo : EIATTR_ANNOTATIONS
	.align		4
        /*01b4*/ 	.byte	0x04, 0x55
        /*01b6*/ 	.short	(.L_62 - .L_61)


	//   ....[0]....
.L_61:
        /*01b8*/ 	.word	0x00000001
        /*01bc*/ 	.byte	0x00, 0x11, 0x00, 0x00, 0x01, 0x00, 0x00, 0x00, 0x40, 0x11, 0x00, 0x00, 0x01, 0x00, 0x00, 0x00
        /* <DEDUP_REMOVED lines=15> */
        /*02bc*/ 	.byte	0x20, 0x20, 0x00, 0x00, 0x01, 0x00, 0x00, 0x00, 0x50, 0x20, 0x00, 0x00


	//----- nvinfo : EIATTR_MERCURY_ISA_VERSION
	.align		4
.L_62:
        /*02c8*/ 	.byte	0x03, 0x5f
        /*02ca*/ 	.short	0x0101


	//----- nvinfo : EIATTR_COOP_GROUP_MASK_REGIDS
	.align		4
        /*02cc*/ 	.byte	0x04, 0x29
        /*02ce*/ 	.short	(.L_64 - .L_63)


	//   ....[0]....
.L_63:
        /*02d0*/ 	.word	0xffffffff


	//   ....[1]....
        /*02d4*/ 	.word	0xffffffff


	//   ....[2]....
        /*02d8*/ 	.word	0xffffffff


	//   ....[3]....
        /*02dc*/ 	.word	0xffffffff


	//   ....[4]....
        /*02e0*/ 	.word	0xffffffff


	//   ....[5]....
        /*02e4*/ 	.word	0xffffffff


	//   ....[6]....
        /*02e8*/ 	.word	0xffffffff


	//   ....[7]....
        /*02ec*/ 	.word	0xffffffff


	//----- nvinfo : EIATTR_COOP_GROUP_INSTR_OFFSETS
	.align		4
.L_64:
        /*02f0*/ 	.byte	0x04, 0x28
        /*02f2*/ 	.short	(.L_66 - .L_65)


	//   ....[0]....
.L_65:
        /*02f4*/ 	.word	0x00004040


	//   ....[1]....
        /*02f8*/ 	.word	0x00004180


	//   ....[2]....
        /*02fc*/ 	.word	0x00004950


	//   ....[3]....
        /*0300*/ 	.word	0x00004a50


	//   ....[4]....
        /*0304*/ 	.word	0x00005f00


	//   ....[5]....
        /*0308*/ 	.word	0x00005f20


	//   ....[6]....
        /*030c*/ 	.word	0x00005f70


	//   ....[7]....
        /*0310*/ 	.word	0x00005fa0


	//----- nvinfo : EIATTR_EXIT_INSTR_OFFSETS
	.align		4
.L_66:
        /*0314*/ 	.byte	0x04, 0x1c
        /*0316*/ 	.short	(.L_68 - .L_67)


	//   ....[0]....
.L_67:
        /*0318*/ 	.word	0x00007ac0


	//   ....[1]....
        /*031c*/ 	.word	0x00007af0


	//----- nvinfo : EIATTR_REQNTID
	.align		4
.L_68:
        /*0320*/ 	.byte	0x04, 0x10
        /*0322*/ 	.short	(.L_70 - .L_69)
.L_69:
        /*0324*/ 	.word	0x00000100
        /*0328*/ 	.word	0x00000001
        /*032c*/ 	.word	0x00000001


	//----- nvinfo : EIATTR_CBANK_PARAM_SIZE
	.align		4
.L_70:
        /*0330*/ 	.byte	0x03, 0x19
        /*0332*/ 	.short	0x0088


	//----- nvinfo : EIATTR_PARAM_CBANK
	.align		4
        /*0334*/ 	.byte	0x04, 0x0a
        /*0336*/ 	.short	(.L_72 - .L_71)
	.align		4
.L_71:
        /*0338*/ 	.word	index@(.nv.constant0.attn_fwd)
        /*033c*/ 	.short	0x0210
        /*033e*/ 	.short	0x0088


	//----- nvinfo : EIATTR_SW_WAR
	.align		4
.L_72:
        /*0340*/ 	.byte	0x04, 0x36
        /*0342*/ 	.short	(.L_74 - .L_73)
.L_73:
        /*0344*/ 	.word	0x00000008
.L_74:


//--------------------- .nv.callgraph             --------------------------
	.section	.nv.callgraph,"",@"SHT_CUDA_CALLGRAPH"
	.align	4
	.sectionentsize	8
	.align		4
        /*0000*/ 	.word	0x00000000
	.align		4
        /*0004*/ 	.word	0xffffffff
	.align		4
        /*0008*/ 	.word	0x00000000
	.align		4
        /*000c*/ 	.word	0xfffffffe
	.align		4
        /*0010*/ 	.word	0x00000000
	.align		4
        /*0014*/ 	.word	0xfffffffd
	.align		4
        /*0018*/ 	.word	0x00000000
	.align		4
        /*001c*/ 	.word	0xfffffffc


//--------------------- .nv.constant4             --------------------------
	.section	.nv.constant4,"a",@progbits
	.align	8
	.align		8
.nv.constant4:
        /*0000*/ 	.dword	_$_str


//--------------------- .text.attn_fwd            --------------------------
	.section	.text.attn_fwd,"ax",@progbits
	.align	128
        .global         attn_fwd
        .type           attn_fwd,@function
        .size           attn_fwd,(.L_x_3 - attn_fwd)
        .other          attn_fwd,@"STO_CUDA_ENTRY STV_DEFAULT"
attn_fwd:
.text.attn_fwd:
[----:B------:R-:W0:Y:S01]  /*0000*/  LDC R1, c[0x0][0x28] ;  /* 0x00000a00ff017b82 */ /* 0x000e220000000800 */
[----:B------:R-:W1:Y:S07]  /*0010*/  S2R R17, SR_CTAID.X ;  /* 0x0000000000117919 */ /* 0x000e6e0000002500 */
[----:B------:R-:W2:Y:S01]  /*0020*/  S2UR UR7, SR_CTAID.Y ;  /* 0x00000000000779c3 */ /* 0x000ea20000002600 */
[----:B------:R-:W-:Y:S01]  /*0030*/  ULDC.64 UR4, c[0x0][0x240] ;  /* 0x0000900000047ab9 */ /* 0x000fe20000000a00 */
[----:B------:R-:W-:Y:S01]  /*0040*/  ULDC.64 UR28, c[0x0][0x208] ;  /* 0x00008200001c7ab9 */ /* 0x000fe20000000a00 */
[----:B------:R-:W3:Y:S01]  /*0050*/  S2R R252, SR_TID.X ;  /* 0x0000000000fc7919 */ /* 0x000ee20000002100 */
[----:B0-----:R-:W-:-:S04]  /*0060*/  VIADD R1, R1, 0xffffff78 ;  /* 0xffffff7801017836 */ /* 0x001fc80000000000 */
[----:B------:R-:W0:Y:S08]  /*0070*/  LDC R51, c[0x0][0x248] ;  /* 0x00009200ff337b82 */ /* 0x000e300000000800 */
[----:B------:R-:W4:Y:S01]  /*0080*/  LDC.64 R48, c[0x0][0x210] ;  /* 0x00008400ff307b82 */ /* 0x000f220000000a00 */
[----:B--2---:R-:W-:-:S04]  /*0090*/  UIMAD UR4, UR7, UR4, URZ ;  /* 0x00000004070472a4 */ /* 0x004fc8000f8e023f */
[----:B------:R-:W-:Y:S01]  /*00a0*/  USHF.L.U32 UR6, UR4, 0x1, URZ ;  /* 0x0000000104067899 */ /* 0x000fe2000800063f */
[----:B-1----:R-:W-:Y:S01]  /*00b0*/  IMAD.SHL.U32 R17, R17, 0x80, RZ ;  /* 0x0000008011117824 */ /* 0x002fe200078e00ff */
[----:B---3--:R-:W-:-:S04]  /*00c0*/  SHF.R.U32.HI R16, RZ, 0x7, R252 ;  /* 0x00000007ff107819 */ /* 0x008fc800000116fc */
[----:B------:R-:W-:Y:S02]  /*00d0*/  LOP3.LUT R0, R17, 0x7f, R252, 0xf8, !PT ;  /* 0x0000007f11007812 */ /* 0x000fe400078ef8fc */
[----:B------:R-:W-:-:S03]  /*00e0*/  SGXT.U32 R16, R16, 0x1 ;  /* 0x000000011010781a */ /* 0x000fc60000000000 */
[----:B------:R-:W-:Y:S01]  /*00f0*/  IMAD R0, R0, UR5, RZ ;  /* 0x0000000500007c24 */ /* 0x000fe2000f8e02ff */
[----:B------:R-:W-:Y:S01]  /*0100*/  UIMAD.WIDE UR4, UR4, 0x2, URZ ;  /* 0x00000002040478a5 */ /* 0x000fe2000f8e023f */
[----:B0-----:R-:W-:Y:S02]  /*0110*/  IMAD R5, R16, R51, RZ ;  /* 0x0000003310057224 */ /* 0x001fe400078e02ff */
[C---:B------:R-:W-:Y:S02]  /*0120*/  IMAD.SHL.U32 R3, R0.reuse, 0x2, RZ ;  /* 0x0000000200037824 */ /* 0x040fe400078e00ff */
[----:B------:R-:W-:-:S03]  /*0130*/  IMAD.HI R0, R0, 0x2, RZ ;  /* 0x0000000200007827 */ /* 0x000fc600078e02ff */
[----:B----4-:R-:W-:Y:S01]  /*0140*/  IADD3 R47, P0, P1, R3, UR6, R48 ;  /* 0x00000006032f7c10 */ /* 0x010fe2000f91e030 */
[----:B------:R-:W-:-:S03]  /*0150*/  IMAD R7, R51, 0x2, R5 ;  /* 0x0000000233077824 */ /* 0x000fc600078e0205 */
[----:B------:R-:W-:Y:S01]  /*0160*/  IADD3.X R49, R0, UR5, R49, P0, P1 ;  /* 0x0000000500317c10 */ /* 0x000fe200087e2431 */
[----:B------:R-:W-:Y:S01]  /*0170*/  IMAD R0, R51, 0x2, R7 ;  /* 0x0000000233007824 */ /* 0x000fe200078e0207 */
[-C--:B------:R-:W-:Y:S02]  /*0180*/  LEA R2, P0, R5, R47.reuse, 0x1 ;  /* 0x0000002f05027211 */ /* 0x080fe400078008ff */
[----:B------:R-:W-:Y:S01]  /*0190*/  LEA R4, P1, R7, R47, 0x1 ;  /* 0x0000002f07047211 */ /* 0x000fe200078208ff */
[----:B------:R-:W-:Y:S01]  /*01a0*/  IMAD R9, R51, 0x2, R0 ;  /* 0x0000000233097824 */ /* 0x000fe200078e0200 */
[----:B------:R-:W-:Y:S02]  /*01b0*/  LEA.HI.X.SX32 R3, R5, R49, 0x1, P0 ;  /* 0x0000003105037211 */ /* 0x000fe400000f0eff */
[C---:B------:R-:W-:Y:S02]  /*01c0*/  LEA R6, P0, R0.reuse, R47, 0x1 ;  /* 0x0000002f00067211 */ /* 0x040fe400078008ff */
[-C--:B------:R-:W-:Y:S01]  /*01d0*/  LEA.HI.X.SX32 R5, R7, R49.reuse, 0x1, P1 ;  /* 0x0000003107057211 */ /* 0x080fe200008f0eff */
[----:B------:R-:W2:Y:S01]  /*01e0*/  LDG.E.U16 R21, desc[UR28][R2.64] ;  /* 0x0000001c02157981 */ /* 0x000ea2000c1e1500 */
[----:B------:R-:W-:Y:S01]  /*01f0*/  LEA.HI.X.SX32 R7, R0, R49, 0x1, P0 ;  /* 0x0000003100077211 */ /* 0x000fe200000f0eff */
[----:B------:R-:W-:Y:S01]  /*0200*/  IMAD R0, R51, 0x2, R9 ;  /* 0x0000000233007824 */ /* 0x000fe200078e0209 */
[-C--:B------:R-:W-:Y:S01]  /*0210*/  LEA R8, P0, R9, R47.reuse, 0x1 ;  /* 0x0000002f09087211 */ /* 0x080fe200078008ff */
[----:B------:R0:W3:Y:S02]  /*0220*/  LDG.E.U16 R22, desc[UR28][R4.64] ;  /* 0x0000001c04167981 */ /* 0x0000e4000c1e1500 */
[----:B------:R-:W-:Y:S01]  /*0230*/  IMAD R13, R51, 0x2, R0 ;  /* 0x00000002330d7824 */ /* 0x000fe200078e0200 */
[----:B------:R-:W-:Y:S01]  /*0240*/  LEA R10, P1, R0, R47, 0x1 ;  /* 0x0000002f000a7211 */ /* 0x000fe200078208ff */
[----:B------:R1:W4:Y:S01]  /*0250*/  LDG.E.U16 R23, desc[UR28][R6.64] ;  /* 0x0000001c06177981 */ /* 0x000322000c1e1500 */
[----:B------:R-:W-:-:S02]  /*0260*/  LEA.HI.X.SX32 R9, R9, R49, 0x1, P0 ;  /* 0x0000003109097211 */ /* 0x000fc400000f0eff */
[----:B------:R-:W-:Y:S01]  /*0270*/  LEA.HI.X.SX32 R11, R0, R49, 0x1, P1 ;  /* 0x00000031000b7211 */ /* 0x000fe200008f0eff */
[----:B------:R-:W-:Y:S01]  /*0280*/  IMAD R0, R51, 0x2, R13 ;  /* 0x0000000233007824 */ /* 0x000fe200078e020d */
[C---:B------:R-:W-:Y:S01]  /*0290*/  LEA R12, P0, R13.reuse, R47, 0x1 ;  /* 0x0000002f0d0c7211 */ /* 0x040fe200078008ff */
[----:B------:R5:W4:Y:S03]  /*02a0*/  LDG.E.U16 R24, desc[UR28][R8.64] ;  /* 0x0000001c08187981 */ /* 0x000b26000c1e1500 */
[----:B------:R-:W-:Y:S01]  /*02b0*/  LEA.HI.X.SX32 R13, R13, R49, 0x1, P0 ;  /* 0x000000310d0d7211 */ /* 0x000fe200000f0eff */
[C---:B0-----:R-:W-:Y:S01]  /*02c0*/  IMAD R5, R51.reuse, 0x2, R0 ;  /* 0x0000000233057824 */ /* 0x041fe200078e0200 */
[C---:B------:R-:W-:Y:S01]  /*02d0*/  LEA R2, P0, R0.reuse, R47, 0x1 ;  /* 0x0000002f00027211 */ /* 0x040fe200078008ff */
[----:B------:R-:W3:Y:S03]  /*02e0*/  LDG.E.U16 R25, desc[UR28][R10.64] ;  /* 0x0000001c0a197981 */ /* 0x000ee6000c1e1500 */
[----:B------:R-:W-:Y:S01]  /*02f0*/  LEA.HI.X.SX32 R3, R0, R49, 0x1, P0 ;  /* 0x0000003100037211 */ /* 0x000fe200000f0eff */
[----:B------:R-:W-:Y:S01]  /*0300*/  IMAD R0, R51, 0x2, R5 ;  /* 0x0000000233007824 */ /* 0x000fe200078e0205 */
[-C--:B------:R-:W-:Y:S01]  /*0310*/  LEA R4, P0, R5, R47.reuse, 0x1 ;  /* 0x0000002f05047211 */ /* 0x080fe200078008ff */
[----:B------:R0:W4:Y:S02]  /*0320*/  LDG.E.U16 R26, desc[UR28][R12.64] ;  /* 0x0000001c0c1a7981 */ /* 0x000124000c1e1500 */
[----:B------:R-:W-:Y:S01]  /*0330*/  IMAD R14, R51, 0x2, R0 ;  /* 0x00000002330e7824 */ /* 0x000fe200078e0200 */
[----:B-1----:R-:W-:Y:S01]  /*0340*/  LEA R6, P1, R0, R47, 0x1 ;  /* 0x0000002f00067211 */ /* 0x002fe200078208ff */
[----:B------:R1:W4:Y:S01]  /*0350*/  LDG.E.U16 R27, desc[UR28][R2.64] ;  /* 0x0000001c021b7981 */ /* 0x000322000c1e1500 */
[----:B------:R-:W-:-:S02]  /*0360*/  LEA.HI.X.SX32 R5, R5, R49, 0x1, P0 ;  /* 0x0000003105057211 */ /* 0x000fc400000f0eff */
[----:B------:R-:W-:Y:S01]  /*0370*/  LEA.HI.X.SX32 R7, R0, R49, 0x1, P1 ;  /* 0x0000003100077211 */ /* 0x000fe200008f0eff */
[C---:B------:R-:W-:Y:S01]  /*0380*/  IMAD R0, R51.reuse, 0x2, R14 ;  /* 0x0000000233007824 */ /* 0x040fe200078e020e */
[C---:B-----5:R-:W-:Y:S01]  /*0390*/  LEA R8, P0, R14.reuse, R47, 0x1 ;  /* 0x0000002f0e087211 */ /* 0x060fe200078008ff */
[----:B------:R5:W4:Y:S03]  /*03a0*/  LDG.E.U16 R28, desc[UR28][R4.64] ;  /* 0x0000001c041c7981 */ /* 0x000b26000c1e1500 */
[----:B------:R-:W-:Y:S01]  /*03b0*/  LEA.HI.X.SX32 R9, R14, R49, 0x1, P0 ;  /* 0x000000310e097211 */ /* 0x000fe200000f0eff */
[C---:B0-----:R-:W-:Y:S01]  /*03c0*/  IMAD R13, R51.reuse, 0x2, R0 ;  /* 0x00000002330d7824 */ /* 0x041fe200078e0200 */
[C---:B------:R-:W-:Y:S01]  /*03d0*/  LEA R10, P0, R0.reuse, R47, 0x1 ;  /* 0x0000002f000a7211 */ /* 0x040fe200078008ff */
[----:B------:R-:W4:Y:S03]  /*03e0*/  LDG.E.U16 R29, desc[UR28][R6.64] ;  /* 0x0000001c061d7981 */ /* 0x000f26000c1e1500 */
[----:B------:R-:W-:Y:S01]  /*03f0*/  LEA.HI.X.SX32 R11, R0, R49, 0x1, P0 ;  /* 0x00000031000b7211 */ /* 0x000fe200000f0eff */
[----:B------:R-:W-:Y:S01]  /*0400*/  IMAD R0, R51, 0x2, R13 ;  /* 0x0000000233007824 */ /* 0x000fe200078e020d */
[-C--:B-1----:R-:W-:Y:S01]  /*0410*/  LEA R2, P0, R13, R47.reuse, 0x1 ;  /* 0x0000002f0d027211 */ /* 0x082fe200078008ff */
[----:B------:R0:W4:Y:S02]  /*0420*/  LDG.E.U16 R30, desc[UR28][R8.64] ;  /* 0x0000001c081e7981 */ /* 0x000124000c1e1500 */
[----:B------:R-:W-:Y:S01]  /*0430*/  IMAD R14, R51, 0x2, R0 ;  /* 0x00000002330e7824 */ /* 0x000fe200078e0200 */
[----:B------:R-:W-:Y:S01]  /*0440*/  LEA R12, P1, R0, R47, 0x1 ;  /* 0x0000002f000c7211 */ /* 0x000fe200078208ff */
[----:B------:R-:W4:Y:S01]  /*0450*/  LDG.E.U16 R31, desc[UR28][R10.64] ;  /* 0x0000001c0a1f7981 */ /* 0x000f22000c1e1500 */
[----:B------:R-:W-:-:S02]  /*0460*/  LEA.HI.X.SX32 R3, R13, R49, 0x1, P0 ;  /* 0x000000310d037211 */ /* 0x000fc400000f0eff */
[----:B------:R-:W-:Y:S01]  /*0470*/  LEA.HI.X.SX32 R13, R0, R49, 0x1, P1 ;  /* 0x00000031000d7211 */ /* 0x000fe200008f0eff */
[C---:B------:R-:W-:Y:S01]  /*0480*/  IMAD R0, R51.reuse, 0x2, R14 ;  /* 0x0000000233007824 */ /* 0x040fe200078e020e */
[C---:B-----5:R-:W-:Y:S01]  /*0490*/  LEA R4, P0, R14.reuse, R47, 0x1 ;  /* 0x0000002f0e047211 */ /* 0x060fe200078008ff */
[----:B------:R1:W5:Y:S02]  /*04a0*/  LDG.E.U16 R32, desc[UR28][R2.64] ;  /* 0x0000001c02207981 */ /* 0x000364000c1e1500 */
[C---:B0-----:R-:W-:Y:S01]  /*04b0*/  IMAD R9, R51.reuse, 0x2, R0 ;  /* 0x0000000233097824 */ /* 0x041fe200078e0200 */
[----:B------:R-:W-:Y:S01]  /*04c0*/  LEA.HI.X.SX32 R5, R14, R49, 0x1, P0 ;  /* 0x000000310e057211 */ /* 0x000fe200000f0eff */
[----:B------:R0:W5:Y:S01]  /*04d0*/  LDG.E.U16 R33, desc[UR28][R12.64] ;  /* 0x0000001c0c217981 */ /* 0x000162000c1e1500 */
[C---:B------:R-:W-:Y:S01]  /*04e0*/  LEA R6, P0, R0.reuse, R47, 0x1 ;  /* 0x0000002f00067211 */ /* 0x040fe200078008ff */
[C---:B------:R-:W-:Y:S02]  /*04f0*/  IMAD R14, R51.reuse, 0x2, R9 ;  /* 0x00000002330e7824 */ /* 0x040fe400078e0209 */
[----:B------:R0:W5:Y:S01]  /*0500*/  LDG.E.U16 R34, desc[UR28][R4.64] ;  /* 0x0000001c04227981 */ /* 0x000162000c1e1500 */
[----:B------:R-:W-:Y:S01]  /*0510*/  LEA.HI.X.SX32 R7, R0, R49, 0x1, P0 ;  /* 0x0000003100077211 */ /* 0x000fe200000f0eff */
[----:B------:R-:W-:Y:S01]  /*0520*/  IMAD R0, R51, 0x2, R14 ;  /* 0x0000000233007824 */ /* 0x000fe200078e020e */
[----:B------:R-:W-:-:S03]  /*0530*/  LEA R8, P0, R9, R47, 0x1 ;  /* 0x0000002f09087211 */ /* 0x000fc600078008ff */
[----:B------:R-:W-:Y:S01]  /*0540*/  IMAD R15, R51, 0x2, R0 ;  /* 0x00000002330f7824 */ /* 0x000fe200078e0200 */
[----:B------:R-:W-:Y:S01]  /*0550*/  LEA.HI.X.SX32 R9, R9, R49, 0x1, P0 ;  /* 0x0000003109097211 */ /* 0x000fe200000f0eff */
[----:B------:R0:W5:Y:S02]  /*0560*/  LDG.E.U16 R35, desc[UR28][R6.64] ;  /* 0x0000001c06237981 */ /* 0x000164000c1e1500 */
[C---:B------:R-:W-:Y:S01]  /*0570*/  IMAD R18, R51.reuse, 0x2, R15 ;  /* 0x0000000233127824 */ /* 0x040fe200078e020f */
[-C--:B-1----:R-:W-:Y:S01]  /*0580*/  LEA R2, P0, R0, R47.reuse, 0x1 ;  /* 0x0000002f00027211 */ /* 0x082fe200078008ff */
[----:B------:R-:W5:Y:S02]  /*0590*/  LDG.E.U16 R36, desc[UR28][R8.64] ;  /* 0x0000001c08247981 */ /* 0x000f64000c1e1500 */
[C---:B0-----:R-:W-:Y:S01]  /*05a0*/  IMAD R13, R51.reuse, 0x2, R18 ;  /* 0x00000002330d7824 */ /* 0x041fe200078e0212 */
[----:B------:R-:W-:Y:S02]  /*05b0*/  LEA R10, P1, R14, R47, 0x1 ;  /* 0x0000002f0e0a7211 */ /* 0x000fe400078208ff */
[-C--:B------:R-:W-:Y:S01]  /*05c0*/  LEA.HI.X.SX32 R3, R0, R49.reuse, 0x1, P0 ;  /* 0x0000003100037211 */ /* 0x080fe200000f0eff */
[----:B------:R-:W-:Y:S01]  /*05d0*/  IMAD R0, R51, 0x2, R13 ;  /* 0x0000000233007824 */ /* 0x000fe200078e020d */
[----:B------:R-:W-:-:S03]  /*05e0*/  LEA.HI.X.SX32 R11, R14, R49, 0x1, P1 ;  /* 0x000000310e0b7211 */ /* 0x000fc600008f0eff */
[----:B------:R-:W-:Y:S01]  /*05f0*/  IMAD R14, R51, 0x2, R0 ;  /* 0x00000002330e7824 */ /* 0x000fe200078e0200 */
[----:B------:R-:W-:Y:S01]  /*0600*/  LEA R4, P0, R15, R47, 0x1 ;  /* 0x0000002f0f047211 */ /* 0x000fe200078008ff */
[----:B------:R0:W5:Y:S02]  /*0610*/  LDG.E.U16 R37, desc[UR28][R10.64] ;  /* 0x0000001c0a257981 */ /* 0x000164000c1e1500 */
[----:B------:R-:W-:Y:S01]  /*0620*/  IMAD R19, R51, 0x2, R14 ;  /* 0x0000000233137824 */ /* 0x000fe200078e020e */
[----:B------:R-:W-:Y:S01]  /*0630*/  LEA.HI.X.SX32 R5, R15, R49, 0x1, P0 ;  /* 0x000000310f057211 */ /* 0x000fe200000f0eff */
[----:B------:R1:W5:Y:S01]  /*0640*/  LDG.E.U16 R38, desc[UR28][R2.64] ;  /* 0x0000001c02267981 */ /* 0x000362000c1e1500 */
[CC--:B------:R-:W-:Y:S02]  /*0650*/  LEA R6, P0, R0.reuse, R47.reuse, 0x1 ;  /* 0x0000002f00067211 */ /* 0x0c0fe400078008ff */
[----:B------:R-:W-:Y:S01]  /*0660*/  LEA R12, P1, R13, R47, 0x1 ;  /* 0x0000002f0d0c7211 */ /* 0x000fe200078208ff */
[----:B------:R1:W5:Y:S01]  /*0670*/  LDG.E.U16 R39, desc[UR28][R4.64] ;  /* 0x0000001c04277981 */ /* 0x000362000c1e1500 */
[----:B0-----:R-:W-:Y:S01]  /*0680*/  IMAD R11, R51, 0x2, R19 ;  /* 0x00000002330b7824 */ /* 0x001fe200078e0213 */
[----:B------:R-:W-:-:S03]  /*0690*/  LEA.HI.X.SX32 R7, R0, R49, 0x1, P0 ;  /* 0x0000003100077211 */ /* 0x000fc600000f0eff */
[C---:B------:R-:W-:Y:S01]  /*06a0*/  IMAD R0, R51.reuse, 0x2, R11 ;  /* 0x0000000233007824 */ /* 0x040fe200078e020b */
[----:B------:R-:W-:Y:S01]  /*06b0*/  LEA R8, P0, R14, R47, 0x1 ;  /* 0x0000002f0e087211 */ /* 0x000fe200078008ff */
[----:B------:R-:W5:Y:S02]  /*06c0*/  LDG.E.U16 R41, desc[UR28][R6.64] ;  /* 0x0000001c06297981 */ /* 0x000f64000c1e1500 */
[----:B-1----:R-:W-:Y:S01]  /*06d0*/  IMAD R2, R51, 0x2, R0 ;  /* 0x0000000233027824 */ /* 0x002fe200078e0200 */
[----:B------:R-:W-:-:S03]  /*06e0*/  LEA.HI.X.SX32 R13, R13, R49, 0x1, P1 ;  /* 0x000000310d0d7211 */ /* 0x000fc600008f0eff */
[----:B------:R-:W-:Y:S01]  /*06f0*/  IMAD R20, R51, 0x2, R2 ;  /* 0x0000000233147824 */ /* 0x000fe200078e0202 */
[----:B------:R-:W-:Y:S01]  /*0700*/  LEA R10, P1, R11, R47, 0x1 ;  /* 0x0000002f0b0a7211 */ /* 0x000fe200078208ff */
[----:B------:R0:W5:Y:S01]  /*0710*/  LDG.E.U16 R40, desc[UR28][R12.64] ;  /* 0x0000001c0c287981 */ /* 0x000162000c1e1500 */
[----:B------:R-:W-:Y:S01]  /*0720*/  LEA.HI.X.SX32 R9, R14, R49, 0x1, P0 ;  /* 0x000000310e097211 */ /* 0x000fe200000f0eff */
[----:B------:R-:W-:Y:S01]  /*0730*/  IMAD R3, R51, 0x2, R20 ;  /* 0x0000000233037824 */ /* 0x000fe200078e0214 */
[C---:B------:R-:W-:Y:S02]  /*0740*/  LEA R4, P0, R0.reuse, R47, 0x1 ;  /* 0x0000002f00047211 */ /* 0x040fe400078008ff */
[-C--:B------:R-:W-:Y:S01]  /*0750*/  LEA.HI.X.SX32 R11, R11, R49.reuse, 0x1, P1 ;  /* 0x000000310b0b7211 */ /* 0x080fe200008f0eff */
[----:B------:R1:W5:Y:S01]  /*0760*/  LDG.E.U16 R42, desc[UR28][R8.64] ;  /* 0x0000001c082a7981 */ /* 0x000362000c1e1500 */
[----:B------:R-:W-:Y:S01]  /*0770*/  LEA.HI.X.SX32 R5, R0, R49, 0x1, P0 ;  /* 0x0000003100057211 */ /* 0x000fe200000f0eff */
[----:B------:R-:W-:Y:S01]  /*0780*/  IMAD R0, R51, 0x2, R3 ;  /* 0x0000000233007824 */ /* 0x000fe200078e0203 */
[-C--:B------:R-:W-:Y:S01]  /*0790*/  LEA R14, P1, R3, R47.reuse, 0x1 ;  /* 0x0000002f030e7211 */ /* 0x080fe200078208ff */
[----:B------:R1:W5:Y:S01]  /*07a0*/  LDG.E.U16 R43, desc[UR28][R10.64] ;  /* 0x0000001c0a2b7981 */ /* 0x000362000c1e1500 */
[----:B0-----:R-:W-:-:S02]  /*07b0*/  LEA R12, P0, R2, R47, 0x1 ;  /* 0x0000002f020c7211 */ /* 0x001fc400078008ff */
[-C--:B------:R-:W-:Y:S01]  /*07c0*/  LEA.HI.X.SX32 R15, R3, R49.reuse, 0x1, P1 ;  /* 0x00000031030f7211 */ /* 0x080fe200008f0eff */
[----:B------:R-:W-:Y:S01]  /*07d0*/  IMAD R3, R51, 0x2, R0 ;  /* 0x0000000233037824 */ /* 0x000fe200078e0200 */
[----:B------:R-:W-:Y:S01]  /*07e0*/  LEA.HI.X.SX32 R13, R2, R49, 0x1, P0 ;  /* 0x00000031020d7211 */ /* 0x000fe200000f0eff */
[----:B------:R0:W5:Y:S01]  /*07f0*/  LDG.E.U16 R44, desc[UR28][R4.64] ;  /* 0x0000001c042c7981 */ /* 0x000162000c1e1500 */
[CC--:B-1----:R-:W-:Y:S02]  /*0800*/  LEA R8, P0, R0.reuse, R47.reuse, 0x1 ;  /* 0x0000002f00087211 */ /* 0x0c2fe400078008ff */
[----:B------:R-:W-:Y:S01]  /*0810*/  LEA R10, P1, R3, R47, 0x1 ;  /* 0x0000002f030a7211 */ /* 0x000fe200078208ff */
[----:B------:R1:W5:Y:S01]  /*0820*/  LDG.E.U16 R45, desc[UR28][R14.64] ;  /* 0x0000001c0e2d7981 */ /* 0x000362000c1e1500 */
[----:B------:R-:W-:Y:S02]  /*0830*/  LEA.HI.X.SX32 R9, R0, R49, 0x1, P0 ;  /* 0x0000003100097211 */ /* 0x000fe400000f0eff */
[C---:B------:R-:W-:Y:S01]  /*0840*/  LEA R2, P0, R18.reuse, R47, 0x1 ;  /* 0x0000002f12027211 */ /* 0x040fe200078008ff */
[----:B------:R-:W-:Y:S01]  /*0850*/  IMAD R0, R51, 0x2, R3 ;  /* 0x0000000233007824 */ /* 0x000fe200078e0203 */
[-C--:B------:R-:W-:Y:S01]  /*0860*/  LEA.HI.X.SX32 R11, R3, R49.reuse, 0x1, P1 ;  /* 0x00000031030b7211 */ /* 0x080fe200008f0eff */
[----:B------:R-:W5:Y:S01]  /*0870*/  LDG.E.U16 R12, desc[UR28][R12.64] ;  /* 0x0000001c0c0c7981 */ /* 0x000f62000c1e1500 */
[----:B------:R-:W-:-:S02]  /*0880*/  LEA.HI.X.SX32 R3, R18, R49, 0x1, P0 ;  /* 0x0000003112037211 */ /* 0x000fc400000f0eff */
[CC--:B0-----:R-:W-:Y:S01]  /*0890*/  LEA R4, P0, R19.reuse, R47.reuse, 0x1 ;  /* 0x0000002f13047211 */ /* 0x0c1fe200078008ff */
[----:B------:R0:W5:Y:S01]  /*08a0*/  LDG.E.U16 R9, desc[UR28][R8.64] ;  /* 0x0000001c08097981 */ /* 0x000162000c1e1500 */
[----:B------:R-:W-:Y:S02]  /*08b0*/  LEA R6, P1, R20, R47, 0x1 ;  /* 0x0000002f14067211 */ /* 0x000fe400078208ff */
[----:B------:R-:W-:Y:S01]  /*08c0*/  LEA.HI.X.SX32 R5, R19, R49, 0x1, P0 ;  /* 0x0000003113057211 */ /* 0x000fe200000f0eff */
[----:B------:R0:W5:Y:S01]  /*08d0*/  LDG.E.U16 R10, desc[UR28][R10.64] ;  /* 0x0000001c0a0a7981 */ /* 0x000162000c1e1500 */
[----:B-1----:R-:W-:Y:S02]  /*08e0*/  LEA R14, P0, R0, R47, 0x1 ;  /* 0x0000002f000e7211 */ /* 0x002fe400078008ff */
[-C--:B------:R-:W-:Y:S01]  /*08f0*/  LEA.HI.X.SX32 R7, R20, R49.reuse, 0x1, P1 ;  /* 0x0000003114077211 */ /* 0x080fe200008f0eff */
[----:B------:R1:W5:Y:S01]  /*0900*/  LDG.E.U16 R2, desc[UR28][R2.64] ;  /* 0x0000001c02027981 */ /* 0x000362000c1e1500 */
[----:B------:R-:W-:-:S03]  /*0910*/  LEA.HI.X.SX32 R15, R0, R49, 0x1, P0 ;  /* 0x00000031000f7211 */ /* 0x000fc600000f0eff */
[----:B------:R-:W5:Y:S04]  /*0920*/  LDG.E.U16 R4, desc[UR28][R4.64] ;  /* 0x0000001c04047981 */ /* 0x000f68000c1e1500 */
[----:B------:R1:W5:Y:S04]  /*0930*/  LDG.E.U16 R7, desc[UR28][R6.64] ;  /* 0x0000001c06077981 */ /* 0x000368000c1e1500 */
[----:B------:R-:W5:Y:S01]  /*0940*/  LDG.E.U16 R14, desc[UR28][R14.64] ;  /* 0x0000001c0e0e7981 */ /* 0x000f62000c1e1500 */
[----:B------:R-:W1:Y:S01]  /*0950*/  S2UR UR4, SR_CgaCtaId ;  /* 0x00000000000479c3 */ /* 0x000e620000008800 */
[----:B0-----:R-:W-:-:S02]  /*0960*/  LOP3.LUT R8, R252, 0x3f, RZ, 0xc0, !PT ;  /* 0x0000003ffc087812 */ /* 0x001fc400078ec0ff */
[----:B------:R-:W-:-:S03]  /*0970*/  SHF.R.S32.HI R0, RZ, 0x7, R252 ;  /* 0x00000007ff007819 */ /* 0x000fc600000114fc */
[----:B------:R-:W-:Y:S01]  /*0980*/  IMAD.SHL.U32 R11, R8, 0x2, RZ ;  /* 0x00000002080b7824 */ /* 0x000fe200078e00ff */
[----:B------:R-:W-:Y:S01]  /*0990*/  SGXT R0, R0, 0x1 ;  /* 0x000000010000781a */ /* 0x000fe20000000200 */
[----:B------:R-:W-:-:S03]  /*09a0*/  VIADD R120, R17, 0x80 ;  /* 0x0000008011787836 */ /* 0x000fc60000000000 */
[----:B------:R-:W-:Y:S01]  /*09b0*/  LOP3.LUT R11, R11, 0x90, R0, 0x78, !PT ;  /* 0x000000900b0b7812 */ /* 0x000fe200078e7800 */
[----:B------:R-:W-:Y:S01]  /*09c0*/  IMAD.SHL.U32 R0, R252, 0x80, RZ ;  /* 0x00000080fc007824 */ /* 0x000fe200078e00ff */
[----:B------:R-:W-:Y:S01]  /*09d0*/  UMOV UR20, 0x400 ;  /* 0x0000040000147882 */ /* 0x000fe20000000000 */
[----:B------:R-:W-:-:S03]  /*09e0*/  ISETP.GE.AND P0, PT, R120, 0x1, PT ;  /* 0x000000017800780c */ /* 0x000fc60003f06270 */
[----:B------:R-:W-:Y:S01]  /*09f0*/  LOP3.LUT R0, R11, 0x2000, R0, 0xf8, !PT ;  /* 0x000020000b007812 */ /* 0x000fe200078ef800 */
[----:B-1----:R-:W-:-:S03]  /*0a00*/  ULEA UR20, UR4, UR20, 0x18 ;  /* 0x0000001404147291 */ /* 0x002fc6000f8ec03f */
[C---:B------:R-:W-:Y:S02]  /*0a10*/  LOP3.LUT R3, R0.reuse, 0x20, RZ, 0x3c, !PT ;  /* 0x0000002000037812 */ /* 0x040fe400078e3cff */
[C---:B------:R-:W-:Y:S02]  /*0a20*/  LOP3.LUT R18, R0.reuse, 0x40, RZ, 0x3c, !PT ;  /* 0x0000004000127812 */ /* 0x040fe400078e3cff */
[----:B------:R-:W-:Y:S01]  /*0a30*/  LOP3.LUT R11, R0, 0x60, RZ, 0x3c, !PT ;  /* 0x00000060000b7812 */ /* 0x000fe200078e3cff */
[----:B------:R-:W-:Y:S01]  /*0a40*/  IMAD.MOV.U32 R79, RZ, RZ, -0x800000 ;  /* 0xff800000ff4f7424 */ /* 0x000fe200078e00ff */
[----:B------:R-:W-:Y:S01]  /*0a50*/  CS2R R88, SRZ ;  /* 0x0000000000587805 */ /* 0x000fe2000001ff00 */
[----:B------:R-:W-:Y:S01]  /*0a60*/  IMAD.MOV.U32 R6, RZ, RZ, 0x3f800000 ;  /* 0x3f800000ff067424 */ /* 0x000fe200078e00ff */
[----:B------:R-:W-:Y:S01]  /*0a70*/  CS2R R90, SRZ ;  /* 0x00000000005a7805 */ /* 0x000fe2000001ff00 */
[----:B------:R-:W-:Y:S01]  /*0a80*/  IMAD.MOV.U32 R5, RZ, RZ, 0x3f800000 ;  /* 0x3f800000ff057424 */ /* 0x000fe200078e00ff */
[----:B------:R-:W-:Y:S01]  /*0a90*/  CS2R R92, SRZ ;  /* 0x00000000005c7805 */ /* 0x000fe2000001ff00 */
[----:B------:R-:W-:Y:S01]  /*0aa0*/  IMAD.MOV.U32 R66, RZ, RZ, -0x800000 ;  /* 0xff800000ff427424 */ /* 0x000fe200078e00ff */
[----:B------:R-:W-:-:S02]  /*0ab0*/  CS2R R94, SRZ ;  /* 0x00000000005e7805 */ /* 0x000fc4000001ff00 */
[----:B------:R-:W-:Y:S02]  /*0ac0*/  CS2R R96, SRZ ;  /* 0x0000000000607805 */ /* 0x000fe4000001ff00 */
[----:B------:R-:W-:Y:S02]  /*0ad0*/  CS2R R98, SRZ ;  /* 0x0000000000627805 */ /* 0x000fe4000001ff00 */
[----:B------:R-:W-:Y:S02]  /*0ae0*/  CS2R R100, SRZ ;  /* 0x0000000000647805 */ /* 0x000fe4000001ff00 */
[----:B------:R-:W-:Y:S02]  /*0af0*/  CS2R R102, SRZ ;  /* 0x0000000000667805 */ /* 0x000fe4000001ff00 */
[----:B------:R-:W-:Y:S02]  /*0b00*/  CS2R R104, SRZ ;  /* 0x0000000000687805 */ /* 0x000fe4000001ff00 */
[----:B------:R-:W-:-:S02]  /*0b10*/  CS2R R106, SRZ ;  /* 0x00000000006a7805 */ /* 0x000fc4000001ff00 */
[----:B------:R-:W-:Y:S02]  /*0b20*/  CS2R R108, SRZ ;  /* 0x00000000006c7805 */ /* 0x000fe4000001ff00 */
[----:B------:R-:W-:Y:S02]  /*0b30*/  CS2R R110, SRZ ;  /* 0x00000000006e7805 */ /* 0x000fe4000001ff00 */
[----:B------:R-:W-:Y:S02]  /*0b40*/  CS2R R112, SRZ ;  /* 0x0000000000707805 */ /* 0x000fe4000001ff00 */
[----:B------:R-:W-:Y:S02]  /*0b50*/  CS2R R114, SRZ ;  /* 0x0000000000727805 */ /* 0x000fe4000001ff00 */
[----:B------:R-:W-:Y:S02]  /*0b60*/  CS2R R116, SRZ ;  /* 0x0000000000747805 */ /* 0x000fe4000001ff00 */
[----:B------:R-:W-:Y:S01]  /*0b70*/  CS2R R118, SRZ ;  /* 0x0000000000767805 */ /* 0x000fe2000001ff00 */
[----:B--2---:R0:W-:Y:S04]  /*0b80*/  STS.U16 [R0+UR20], R21 ;  /* 0x0000001500007988 */ /* 0x0041e80008000414 */
[----:B---3--:R0:W-:Y:S04]  /*0b90*/  STS.U16 [R0+UR20+0x400], R25 ;  /* 0x0004001900007988 */ /* 0x0081e80008000414 */
[----:B----4-:R0:W-:Y:S04]  /*0ba0*/  STS.U16 [R0+UR20+0x800], R29 ;  /* 0x0008001d00007988 */ /* 0x0101e80008000414 */
[----:B-----5:R0:W-:Y:S04]  /*0bb0*/  STS.U16 [R0+UR20+0xc00], R33 ;  /* 0x000c002100007988 */ /* 0x0201e80008000414 */
[----:B------:R0:W-:Y:S04]  /*0bc0*/  STS.U16 [R0+UR20+0x1000], R37 ;  /* 0x0010002500007988 */ /* 0x0001e80008000414 */
        /* <DEDUP_REMOVED lines=26> */
[----:B------:R0:W-:Y:S01]  /*0d70*/  STS.U16 [R11+UR20+0x1f00], R14 ;  /* 0x001f000e0b007988 */ /* 0x0001e20008000414 */
[----:B------:R-:W-:Y:S05]  /*0d80*/  @!P0 BRA `(.L_x_0) ;  /* 0x0000005000bc8947 */ /* 0x000fea0003800000 */
[----:B0-----:R-:W0:Y:S01]  /*0d90*/  LDC.64 R18, c[0x0][0x250] ;  /* 0x00009400ff127b82 */ /* 0x001e220000000a00 */
[--C-:B------:R-:W-:Y:S01]  /*0da0*/  SHF.R.U32.HI R0, RZ, 0x6, R252.reuse ;  /* 0x00000006ff007819 */ /* 0x100fe200000116fc */
[----:B------:R-:W-:Y:S01]  /*0db0*/  ULDC UR4, c[0x0][0x258] ;  /* 0x0000960000047ab9 */ /* 0x000fe20000000800 */
[--C-:B------:R-:W-:Y:S01]  /*0dc0*/  SHF.R.U32.HI R3, RZ, 0x2, R252.reuse ;  /* 0x00000002ff037819 */ /* 0x100fe200000116fc */
[----:B------:R-:W-:Y:S01]  /*0dd0*/  IMAD R8, R8, UR4, RZ ;  /* 0x0000000408087c24 */ /* 0x000fe2000f8e02ff */
[----:B------:R-:W-:Y:S01]  /*0de0*/  SGXT.U32 R0, R0, 0x2 ;  /* 0x000000020000781a */ /* 0x000fe20000000000 */
[----:B------:R-:W-:Y:S01]  /*0df0*/  ULDC.64 UR4, c[0x0][0x218] ;  /* 0x0000860000047ab9 */ /* 0x000fe20000000a00 */
[----:B------:R-:W-:Y:S01]  /*0e00*/  SHF.R.U32.HI R2, RZ, 0x5, R252 ;  /* 0x00000005ff027819 */ /* 0x000fe200000116fc */
[----:B------:R-:W1:Y:S01]  /*0e10*/  LDC.64 R240, c[0x0][0x260] ;  /* 0x00009800fff07b82 */ /* 0x000e620000000a00 */
[----:B------:R-:W-:Y:S01]  /*0e20*/  SGXT.U32 R3, R3, 0x3 ;  /* 0x000000030303781a */ /* 0x000fe20000000000 */
[----:B------:R-:W-:Y:S01]  /*0e30*/  IMAD.SHL.U32 R5, R8, 0x2, RZ ;  /* 0x0000000208057824 */ /* 0x000fe200078e00ff */
[----:B------:R-:W-:Y:S01]  /*0e40*/  R2UR UR32, R2 ;  /* 0x00000000022072ca */ /* 0x000fe200000e0000 */
[----:B------:R-:W-:Y:S01]  /*0e50*/  ULDC.64 UR8, c[0x0][0x220] ;  /* 0x0000880000087ab9 */ /* 0x000fe20000000a00 */
[----:B------:R-:W-:Y:S01]  /*0e60*/  UIADD3 UR6, UR20, 0x4000, URZ ;  /* 0x0000400014067890 */ /* 0x000fe2000fffe03f */
[----:B------:R-:W-:-:S02]  /*0e70*/  CS2R R88, SRZ ;  /* 0x0000000000587805 */ /* 0x000fc4000001ff00 */
[----:B------:R-:W-:Y:S01]  /*0e80*/  CS2R R90, SRZ ;  /* 0x00000000005a7805 */ /* 0x000fe2000001ff00 */
[----:B------:R-:W2:Y:S01]  /*0e90*/  LDC R31, c[0x0][0x268] ;  /* 0x00009a00ff1f7b82 */ /* 0x000ea20000000800 */
[----:B------:R-:W-:Y:S01]  /*0ea0*/  USHF.R.U32.HI UR6, URZ, 0x4, UR6 ;  /* 0x000000043f067899 */ /* 0x000fe20008011606 */
[----:B------:R-:W-:Y:S02]  /*0eb0*/  CS2R R92, SRZ ;  /* 0x00000000005c7805 */ /* 0x000fe4000001ff00 */
[----:B------:R-:W-:Y:S02]  /*0ec0*/  CS2R R94, SRZ ;  /* 0x00000000005e7805 */ /* 0x000fe4000001ff00 */
[----:B------:R-:W-:Y:S01]  /*0ed0*/  CS2R R96, SRZ ;  /* 0x0000000000607805 */ /* 0x000fe2000001ff00 */
[----:B------:R-:W-:Y:S01]  /*0ee0*/  USGXT.U32 UR18, UR6, 0xe ;  /* 0x0000000e0612789a */ /* 0x000fe20008000000 */
[----:B------:R-:W-:Y:S02]  /*0ef0*/  CS2R R98, SRZ ;  /* 0x0000000000627805 */ /* 0x000fe4000001ff00 */
[----:B------:R-:W-:Y:S01]  /*0f00*/  CS2R R100, SRZ ;  /* 0x0000000000647805 */ /* 0x000fe2000001ff00 */
[----:B0-----:R-:W-:Y:S01]  /*0f10*/  IMAD R4, R0, R19, RZ ;  /* 0x0000001300047224 */ /* 0x001fe200078e02ff */
[----:B------:R-:W-:Y:S01]  /*0f20*/  SHF.R.U32.HI R0, RZ, 0x1, R252 ;  /* 0x00000001ff007819 */ /* 0x000fe200000116fc */
[----:B------:R-:W-:Y:S01]  /*0f30*/  IMAD R18, R18, UR7, RZ ;  /* 0x0000000712127c24 */ /* 0x000fe2000f8e02ff */
[----:B------:R-:W-:Y:S01]  /*0f40*/  UIADD3 UR10, UP0, UR18, 0x2, URZ ;  /* 0x00000002120a7890 */ /* 0x000fe2000ff1e03f */
[----:B------:R-:W-:Y:S01]  /*0f50*/  IMAD R6, R19, 0x4, R4 ;  /* 0x0000000413067824 */ /* 0x000fe200078e0204 */
[----:B------:R-:W-:Y:S01]  /*0f60*/  LOP3.LUT R20, R3, 0x70, R0, 0xf8, !PT ;  /* 0x0000007003147812 */ /* 0x000fe200078ef800 */
[----:B------:R-:W-:Y:S01]  /*0f70*/  IMAD.SHL.U32 R2, R18, 0x2, RZ ;  /* 0x0000000212027824 */ /* 0x000fe200078e00ff */
[----:B------:R-:W-:Y:S01]  /*0f80*/  LOP3.LUT R0, R252, 0x7f, RZ, 0xc0, !PT ;  /* 0x0000007ffc007812 */ /* 0x000fe200078ec0ff */
[----:B------:R-:W-:Y:S01]  /*0f90*/  IMAD R10, R19, 0x4, R6 ;  /* 0x00000004130a7824 */ /* 0x000fe200078e0206 */
[----:B------:R-:W-:Y:S01]  /*0fa0*/  LOP3.LUT R3, R20, R17, RZ, 0xfc, !PT ;  /* 0x0000001114037212 */ /* 0x000fe200078efcff */
[----:B------:R-:W-:Y:S01]  /*0fb0*/  IMAD.HI R18, R18, 0x2, RZ ;  /* 0x0000000212127827 */ /* 0x000fe200078e02ff */
[----:B------:R-:W-:-:S02]  /*0fc0*/  IADD3 R191, P0, P1, R5, UR4, R2 ;  /* 0x0000000405bf7c10 */ /* 0x000fc4000f91e002 */
[----:B------:R-:W-:Y:S02]  /*0fd0*/  CS2R R102, SRZ ;  /* 0x0000000000667805 */ /* 0x000fe4000001ff00 */
[----:B------:R-:W-:Y:S01]  /*0fe0*/  CS2R R104, SRZ ;  /* 0x0000000000687805 */ /* 0x000fe2000001ff00 */
[C---:B------:R-:W-:Y:S01]  /*0ff0*/  IMAD R12, R19.reuse, 0x4, R10 ;  /* 0x00000004130c7824 */ /* 0x040fe200078e020a */
[-C--:B------:R-:W-:Y:S01]  /*1000*/  LEA R120, P2, R4, R191.reuse, 0x1 ;  /* 0x000000bf04787211 */ /* 0x080fe200078408ff */
[----:B------:R-:W-:Y:S01]  /*1010*/  IMAD.HI R5, R8, 0x2, RZ ;  /* 0x0000000208057827 */ /* 0x000fe200078e02ff */
[----:B------:R-:W-:Y:S02]  /*1020*/  LEA R22, P3, R6, R191, 0x1 ;  /* 0x000000bf06167211 */ /* 0x000fe400078608ff */
[----:B------:R-:W-:Y:S02]  /*1030*/  CS2R R106, SRZ ;  /* 0x00000000006a7805 */ /* 0x000fe4000001ff00 */
[----:B------:R-:W-:Y:S01]  /*1040*/  CS2R R108, SRZ ;  /* 0x00000000006c7805 */ /* 0x000fe2000001ff00 */
[----:B------:R-:W-:Y:S01]  /*1050*/  IMAD R14, R19, 0x4, R12 ;  /* 0x00000004130e7824 */ /* 0x000fe200078e020c */
[----:B------:R-:W-:Y:S01]  /*1060*/  IADD3.X R29, R5, UR5, R18, P0, P1 ;  /* 0x00000005051d7c10 */ /* 0x000fe200087e2412 */
[----:B-1----:R-:W-:Y:S01]  /*1070*/  IMAD R240, R240, UR7, RZ ;  /* 0x00000007f0f07c24 */ /* 0x002fe2000f8e02ff */
[----:B------:R-:W-:Y:S01]  /*1080*/  UMOV UR5, URZ ;  /* 0x0000003f00057c82 */ /* 0x000fe20008000000 */
[C---:B------:R-:W-:Y:S01]  /*1090*/  IMAD R2, R19.reuse, 0x4, R14 ;  /* 0x0000000413027824 */ /* 0x040fe200078e020e */
[----:B------:R-:W-:Y:S01]  /*10a0*/  LEA.HI.X.SX32 R121, R4, R29, 0x1, P2 ;  /* 0x0000001d04797211 */ /* 0x000fe200010f0eff */
[----:B------:R-:W-:Y:S01]  /*10b0*/  IMAD R9, R0, R241, RZ ;  /* 0x000000f100097224 */ /* 0x000fe200078e02ff */
[----:B------:R-:W-:Y:S01]  /*10c0*/  LEA.HI.X.SX32 R23, R6, R29, 0x1, P3 ;  /* 0x0000001d06177211 */ /* 0x000fe200018f0eff */
[----:B------:R-:W-:Y:S01]  /*10d0*/  IMAD R0, R19, 0x4, R2 ;  /* 0x0000000413007824 */ /* 0x000fe200078e0202 */
[----:B------:R-:W-:Y:S01]  /*10e0*/  UIADD3.X UR11, UR5, 0x40000040, URZ, UP0, !UPT ;  /* 0x40000040050b7890 */ /* 0x000fe200087fe43f */
[----:B--2---:R-:W-:Y:S01]  /*10f0*/  IMAD R11, R16, R31, RZ ;  /* 0x0000001f100b7224 */ /* 0x004fe200078e02ff */
[----:B------:R0:W-:Y:S01]  /*1100*/  STL.64 [R1+0x80], R120 ;  /* 0x0000807801007387 */ /* 0x0001e20000100a00 */
[----:B------:R-:W-:Y:S01]  /*1110*/  IMAD.SHL.U32 R7, R240, 0x2, RZ ;  /* 0x00000002f0077824 */ /* 0x000fe200078e00ff */
[----:B------:R-:W-:Y:S01]  /*1120*/  CS2R R110, SRZ ;  /* 0x00000000006e7805 */ /* 0x000fe2000001ff00 */
[----:B------:R-:W-:Y:S01]  /*1130*/  IMAD.SHL.U32 R16, R9, 0x2, RZ ;  /* 0x0000000209107824 */ /* 0x000fe200078e00ff */
[----:B------:R1:W-:Y:S01]  /*1140*/  STL.64 [R1+0x78], R22 ;  /* 0x0000781601007387 */ /* 0x0003e20000100a00 */
[----:B------:R-:W-:Y:S01]  /*1150*/  IMAD R8, R19, 0x4, R0 ;  /* 0x0000000413087824 */ /* 0x000fe200078e0200 */
[----:B------:R-:W-:Y:S01]  /*1160*/  CS2R R112, SRZ ;  /* 0x0000000000707805 */ /* 0x000fe2000001ff00 */
[----:B------:R-:W-:Y:S01]  /*1170*/  IMAD R5, R31, 0x2, R11 ;  /* 0x000000021f057824 */ /* 0x000fe200078e020b */
[----:B------:R-:W-:Y:S01]  /*1180*/  IADD3 R27, P0, P1, R16, UR8, R7 ;  /* 0x00000008101b7c10 */ /* 0x000fe2000f91e007 */
[----:B------:R-:W-:Y:S01]  /*1190*/  IMAD R16, R19, 0x4, R8 ;  /* 0x0000000413107824 */ /* 0x000fe200078e0208 */
[----:B------:R-:W-:Y:S01]  /*11a0*/  CS2R R114, SRZ ;  /* 0x0000000000727805 */ /* 0x000fe2000001ff00 */
[----:B------:R-:W-:Y:S01]  /*11b0*/  IMAD R7, R31, 0x2, R5 ;  /* 0x000000021f077824 */ /* 0x000fe200078e0205 */
[-C--:B0-----:R-:W-:Y:S01]  /*11c0*/  LEA R120, P2, R10, R191.reuse, 0x1 ;  /* 0x000000bf0a787211 */ /* 0x081fe200078408ff */
[----:B------:R-:W-:Y:S01]  /*11d0*/  IMAD R18, R19, 0x4, R16 ;  /* 0x0000000413127824 */ /* 0x000fe200078e0210 */
[----:B------:R-:W-:Y:S01]  /*11e0*/  CS2R R116, SRZ ;  /* 0x0000000000747805 */ /* 0x000fe2000001ff00 */
[----:B------:R-:W-:Y:S01]  /*11f0*/  IMAD R13, R31, 0x2, R7 ;  /* 0x000000021f0d7824 */ /* 0x000fe200078e0207 */
[----:B-1----:R-:W-:Y:S01]  /*1200*/  LEA R22, P3, R12, R191, 0x1 ;  /* 0x000000bf0c167211 */ /* 0x002fe200078608ff */
[----:B------:R-:W-:Y:S01]  /*1210*/  IMAD R20, R19, 0x4, R18 ;  /* 0x0000000413147824 */ /* 0x000fe200078e0212 */
[-C--:B------:R-:W-:Y:S01]  /*1220*/  LEA.HI.X.SX32 R121, R10, R29.reuse, 0x1, P2 ;  /* 0x0000001d0a797211 */ /* 0x080fe200010f0eff */
[----:B------:R-:W-:Y:S01]  /*1230*/  IMAD R15, R31, 0x2, R13 ;  /* 0x000000021f0f7824 */ /* 0x000fe200078e020d */
[----:B------:R-:W-:Y:S01]  /*1240*/  LEA.HI.X.SX32 R23, R12, R29, 0x1, P3 ;  /* 0x0000001d0c177211 */ /* 0x000fe200018f0eff */
[----:B------:R-:W-:Y:S01]  /*1250*/  IMAD R4, R19, 0x4, R20 ;  /* 0x0000000413047824 */ /* 0x000fe200078e0214 */
[----:B------:R-:W-:Y:S01]  /*1260*/  CS2R R118, SRZ ;  /* 0x0000000000767805 */ /* 0x000fe2000001ff00 */
[----:B------:R0:W-:Y:S01]  /*1270*/  STL.64 [R1+0x70], R120 ;  /* 0x0000707801007387 */ /* 0x0001e20000100a00 */
[----:B------:R-:W-:Y:S01]  /*1280*/  IMAD R17, R31, 0x2, R15 ;  /* 0x000000021f117824 */ /* 0x000fe200078e020f */
[----:B------:R-:W-:Y:S01]  /*1290*/  UMOV UR4, URZ ;  /* 0x0000003f00047c82 */ /* 0x000fe20008000000 */
[----:B------:R-:W-:Y:S01]  /*12a0*/  IMAD R6, R19, 0x4, R4 ;  /* 0x0000000413067824 */ /* 0x000fe200078e0204 */
[----:B------:R1:W-:Y:S01]  /*12b0*/  STL.64 [R1+0x68], R22 ;  /* 0x0000681601007387 */ /* 0x0003e20000100a00 */
[----:B------:R-:W-:Y:S01]  /*12c0*/  IMAD R21, R31, 0x2, R17 ;  /* 0x000000021f157824 */ /* 0x000fe200078e0211 */
[----:B------:R-:W-:Y:S01]  /*12d0*/  UIADD3.64 UR26, UR10, 0x2, URZ ;  /* 0x000000020a1a7897 */ /* 0x000fe2000fffe03f */
[----:B------:R-:W-:Y:S01]  /*12e0*/  IMAD R10, R19, 0x4, R6 ;  /* 0x00000004130a7824 */ /* 0x000fe200078e0206 */
[----:B------:R-:W-:Y:S01]  /*12f0*/  UIADD3.64 UR14, UR10, 0x4, URZ ;  /* 0x000000040a0e7897 */ /* 0x000fe2000fffe03f */
[----:B------:R-:W-:Y:S01]  /*1300*/  IMAD.HI R240, R240, 0x2, RZ ;  /* 0x00000002f0f07827 */ /* 0x000fe200078e02ff */
[----:B------:R-:W-:Y:S01]  /*1310*/  UIADD3.64 UR22, UR10, 0x1fe, URZ ;  /* 0x000001fe0a167897 */ /* 0x000fe2000fffe03f */
[----:B0-----:R-:W-:-:S02]  /*1320*/  LEA R120, P3, R2, R191, 0x1 ;  /* 0x000000bf02787211 */ /* 0x001fc400078608ff */
[----:B------:R-:W-:Y:S01]  /*1330*/  IMAD R12, R19, 0x4, R10 ;  /* 0x00000004130c7824 */ /* 0x000fe200078e020a */
[----:B------:R-:W-:Y:S01]  /*1340*/  UIADD3.64 UR30, UR10, 0x200, URZ ;  /* 0x000002000a1e7897 */ /* 0x000fe2000fffe03f */
[----:B------:R-:W-:Y:S01]  /*1350*/  IMAD.HI R9, R9, 0x2, RZ ;  /* 0x0000000209097827 */ /* 0x000fe200078e02ff */
[----:B-1----:R-:W-:Y:S01]  /*1360*/  LEA R22, P2, R14, R191, 0x1 ;  /* 0x000000bf0e167211 */ /* 0x002fe200078408ff */
[----:B------:R-:W-:Y:S01]  /*1370*/  UIADD3.64 UR34, UR10, 0x202, URZ ;  /* 0x000002020a227897 */ /* 0x000fe2000fffe03f */
[-C--:B------:R-:W-:Y:S01]  /*1380*/  LEA.HI.X.SX32 R121, R2, R29.reuse, 0x1, P3 ;  /* 0x0000001d02797211 */ /* 0x080fe200018f0eff */
[C---:B------:R-:W-:Y:S01]  /*1390*/  IMAD R2, R19.reuse, 0x4, R12 ;  /* 0x0000000413027824 */ /* 0x040fe200078e020c */
[----:B------:R-:W-:Y:S01]  /*13a0*/  LEA.HI.X.SX32 R23, R14, R29, 0x1, P2 ;  /* 0x0000001d0e177211 */ /* 0x000fe200010f0eff */
[----:B------:R-:W-:Y:S01]  /*13b0*/  UIADD3.64 UR38, UR10, 0x204, URZ ;  /* 0x000002040a267897 */ /* 0x000fe2000fffe03f */
[C---:B------:R-:W-:Y:S01]  /*13c0*/  LEA R122, P2, R0.reuse, R191, 0x1 ;  /* 0x000000bf007a7211 */ /* 0x040fe200078408ff */
[C---:B------:R-:W-:Y:S01]  /*13d0*/  IMAD R14, R19.reuse, 0x4, R2 ;  /* 0x00000004130e7824 */ /* 0x040fe200078e0202 */
[----:B------:R-:W-:Y:S01]  /*13e0*/  ULDC UR21, c[0x0][0x238] ;  /* 0x00008e0000157ab9 */ /* 0x000fe20000000800 */
[----:B------:R0:W-:Y:S01]  /*13f0*/  STL.64 [R1+0x60], R22 ;  /* 0x0000601601007387 */ /* 0x0001e20000100a00 */
[----:B------:R-:W-:Y:S01]  /*1400*/  LEA.HI.X.SX32 R123, R0, R29, 0x1, P2 ;  /* 0x0000001d007b7211 */ /* 0x000fe200010f0eff */
[----:B------:R-:W-:Y:S01]  /*1410*/  IMAD R0, R19, 0x4, R14 ;  /* 0x0000000413007824 */ /* 0x000fe200078e020e */
[----:B------:R-:W-:Y:S01]  /*1420*/  UMOV UR19, 0x40000040 ;  /* 0x4000004000137882 */ /* 0x000fe20000000000 */
[----:B------:R1:W-:Y:S04]  /*1430*/  STL.64 [R1+0x58], R120 ;  /* 0x0000587801007387 */ /* 0x0003e80000100a00 */
[----:B------:R2:W-:Y:S01]  /*1440*/  STL.64 [R1+0x50], R122 ;  /* 0x0000507a01007387 */ /* 0x0005e20000100a00 */
[----:B0-----:R-:W-:Y:S01]  /*1450*/  IMAD R22, R31, 0x2, R21 ;  /* 0x000000021f167824 */ /* 0x001fe200078e0215 */
[----:B-1----:R-:W-:-:S03]  /*1460*/  LEA R120, P3, R8, R191, 0x1 ;  /* 0x000000bf08787211 */ /* 0x002fc600078608ff */
[----:B------:R-:W-:Y:S01]  /*1470*/  IMAD R23, R31, 0x2, R22 ;  /* 0x000000021f177824 */ /* 0x000fe200078e0216 */
[----:B------:R-:W-:Y:S01]  /*1480*/  LEA.HI.X.SX32 R121, R8, R29, 0x1, P3 ;  /* 0x0000001d08797211 */ /* 0x000fe200018f0eff */
[----:B------:R-:W-:Y:S01]  /*1490*/  IMAD R8, R19, 0x4, R0 ;  /* 0x0000000413087824 */ /* 0x000fe200078e0200 */
[C---:B--2---:R-:W-:Y:S01]  /*14a0*/  LEA R122, P2, R16.reuse, R191, 0x1 ;  /* 0x000000bf107a7211 */ /* 0x044fe200078408ff */
[----:B------:R-:W-:Y:S02]  /*14b0*/  IMAD R24, R31, 0x2, R23 ;  /* 0x000000021f187824 */ /* 0x000fe400078e0217 */
[----:B------:R0:W-:Y:S01]  /*14c0*/  STL.64 [R1+0x48], R120 ;  /* 0x0000487801007387 */ /* 0x0001e20000100a00 */
[----:B------:R-:W-:Y:S01]  /*14d0*/  LEA.HI.X.SX32 R123, R16, R29, 0x1, P2 ;  /* 0x0000001d107b7211 */ /* 0x000fe200010f0eff */
[----:B------:R-:W-:Y:S01]  /*14e0*/  IMAD R16, R19, 0x4, R8 ;  /* 0x0000000413107824 */ /* 0x000fe200078e0208 */
[----:B------:R-:W-:Y:S01]  /*14f0*/  LEA R124, P2, R20, R191, 0x1 ;  /* 0x000000bf147c7211 */ /* 0x000fe200078408ff */
[----:B------:R-:W-:-:S02]  /*1500*/  IMAD R25, R31, 0x2, R24 ;  /* 0x000000021f197824 */ /* 0x000fc400078e0218 */
[----:B------:R1:W-:Y:S01]  /*1510*/  STL.64 [R1+0x40], R122 ;  /* 0x0000407a01007387 */ /* 0x0003e20000100a00 */
[----:B------:R-:W-:Y:S01]  /*1520*/  LEA.HI.X.SX32 R125, R20, R29, 0x1, P2 ;  /* 0x0000001d147d7211 */ /* 0x000fe200010f0eff */
[----:B------:R-:W-:Y:S01]  /*1530*/  IMAD R26, R31, 0x2, R25 ;  /* 0x000000021f1a7824 */ /* 0x000fe200078e0219 */
[----:B0-----:R-:W-:-:S04]  /*1540*/  LEA R120, P3, R18, R191, 0x1 ;  /* 0x000000bf12787211 */ /* 0x001fc800078608ff */
[----:B------:R-:W-:Y:S01]  /*1550*/  LEA.HI.X.SX32 R121, R18, R29, 0x1, P3 ;  /* 0x0000001d12797211 */ /* 0x000fe200018f0eff */
[----:B------:R-:W-:Y:S01]  /*1560*/  IMAD R18, R19, 0x4, R16 ;  /* 0x0000000413127824 */ /* 0x000fe200078e0210 */
[----:B-1----:R-:W-:-:S03]  /*1570*/  LEA R122, P3, R4, R191, 0x1 ;  /* 0x000000bf047a7211 */ /* 0x002fc600078608ff */
[----:B------:R0:W-:Y:S01]  /*1580*/  STL.64 [R1+0x38], R120 ;  /* 0x0000387801007387 */ /* 0x0001e20000100a00 */
[----:B------:R-:W-:Y:S01]  /*1590*/  LEA.HI.X.SX32 R123, R4, R29, 0x1, P3 ;  /* 0x0000001d047b7211 */ /* 0x000fe200018f0eff */
[----:B------:R-:W-:Y:S02]  /*15a0*/  IMAD R4, R19, 0x4, R18 ;  /* 0x0000000413047824 */ /* 0x000fe400078e0212 */
[----:B------:R1:W-:Y:S04]  /*15b0*/  STL.64 [R1+0x30], R124 ;  /* 0x0000307c01007387 */ /* 0x0003e80000100a00 */
[----:B------:R2:W-:Y:S01]  /*15c0*/  STL.64 [R1+0x28], R122 ;  /* 0x0000287a01007387 */ /* 0x0005e20000100a00 */
[----:B0-----:R-:W-:-:S04]  /*15d0*/  LEA R120, P4, R6, R191, 0x1 ;  /* 0x000000bf06787211 */ /* 0x001fc800078808ff */
[----:B------:R-:W-:Y:S01]  /*15e0*/  LEA.HI.X.SX32 R121, R6, R29, 0x1, P4 ;  /* 0x0000001d06797211 */ /* 0x000fe200020f0eff */
[----:B------:R-:W-:Y:S01]  /*15f0*/  IMAD R6, R19, 0x4, R4 ;  /* 0x0000000413067824 */ /* 0x000fe200078e0204 */
[-C--:B-1----:R-:W-:Y:S02]  /*1600*/  LEA R124, P2, R10, R191.reuse, 0x1 ;  /* 0x000000bf0a7c7211 */ /* 0x082fe400078408ff */
[----:B--2---:R-:W-:Y:S01]  /*1610*/  LEA R122, P3, R12, R191, 0x1 ;  /* 0x000000bf0c7a7211 */ /* 0x004fe200078608ff */
[----:B------:R0:W-:Y:S01]  /*1620*/  STL.64 [R1+0x20], R120 ;  /* 0x0000207801007387 */ /* 0x0001e20000100a00 */
[-C--:B------:R-:W-:Y:S02]  /*1630*/  LEA.HI.X.SX32 R125, R10, R29.reuse, 0x1, P2 ;  /* 0x0000001d0a7d7211 */ /* 0x080fe400010f0eff */
[----:B------:R-:W-:Y:S02]  /*1640*/  LEA.HI.X.SX32 R123, R12, R29, 0x1, P3 ;  /* 0x0000001d0c7b7211 */ /* 0x000fe400018f0eff */
[C---:B------:R-:W-:Y:S01]  /*1650*/  LEA R250, P3, R0.reuse, R191, 0x1 ;  /* 0x000000bf00fa7211 */ /* 0x040fe200078608ff */
[----:B------:R-:W-:Y:S03]  /*1660*/  STL.64 [R1+0x18], R124 ;  /* 0x0000187c01007387 */ /* 0x000fe60000100a00 */
[----:B------:R-:W-:-:S02]  /*1670*/  LEA.HI.X.SX32 R251, R0, R29, 0x1, P3 ;  /* 0x0000001d00fb7211 */ /* 0x000fc400018f0eff */
[-C--:B------:R-:W-:Y:S02]  /*1680*/  LEA R244, P3, R18, R191.reuse, 0x1 ;  /* 0x000000bf12f47211 */ /* 0x080fe400078608ff */
[----:B0-----:R-:W-:Y:S02]  /*1690*/  LEA R120, P4, R2, R191, 0x1 ;  /* 0x000000bf02787211 */ /* 0x001fe400078808ff */
[-C--:B------:R-:W-:Y:S02]  /*16a0*/  LEA.HI.X.SX32 R245, R18, R29.reuse, 0x1, P3 ;  /* 0x0000001d12f57211 */ /* 0x080fe400018f0eff */
[----:B------:R-:W-:Y:S01]  /*16b0*/  LEA.HI.X.SX32 R121, R2, R29, 0x1, P4 ;  /* 0x0000001d02797211 */ /* 0x000fe200020f0eff */
[----:B------:R-:W-:Y:S01]  /*16c0*/  IMAD R2, R19, 0x4, R6 ;  /* 0x0000000413027824 */ /* 0x000fe200078e0206 */
[----:B------:R-:W-:-:S03]  /*16d0*/  LEA R248, P4, R8, R191, 0x1 ;  /* 0x000000bf08f87211 */ /* 0x000fc600078808ff */
[C---:B------:R-:W-:Y:S01]  /*16e0*/  IMAD R10, R19.reuse, 0x4, R2 ;  /* 0x00000004130a7824 */ /* 0x040fe200078e0202 */
[----:B------:R-:W-:Y:S01]  /*16f0*/  LEA.HI.X.SX32 R249, R8, R29, 0x1, P4 ;  /* 0x0000001d08f97211 */ /* 0x000fe200020f0eff */
[----:B------:R0:W-:Y:S01]  /*1700*/  STL.64 [R1+0x8], R120 ;  /* 0x0000087801007387 */ /* 0x0001e20000100a00 */
[-C--:B------:R-:W-:Y:S01]  /*1710*/  LEA R242, P4, R4, R191.reuse, 0x1 ;  /* 0x000000bf04f27211 */ /* 0x080fe200078808ff */
[C---:B------:R-:W-:Y:S01]  /*1720*/  IMAD R0, R19.reuse, 0x4, R10 ;  /* 0x0000000413007824 */ /* 0x040fe200078e020a */
[----:B------:R-:W-:Y:S01]  /*1730*/  LEA R174, P3, R2, R191, 0x1 ;  /* 0x000000bf02ae7211 */ /* 0x000fe200078608ff */
[----:B------:R1:W-:Y:S01]  /*1740*/  STL.64 [R1+0x10], R122 ;  /* 0x0000107a01007387 */ /* 0x0003e20000100a00 */
[-C--:B------:R-:W-:Y:S01]  /*1750*/  LEA.HI.X.SX32 R243, R4, R29.reuse, 0x1, P4 ;  /* 0x0000001d04f37211 */ /* 0x080fe200020f0eff */
[C---:B------:R-:W-:Y:S01]  /*1760*/  IMAD R8, R19.reuse, 0x4, R0 ;  /* 0x0000000413087824 */ /* 0x040fe200078e0200 */
[----:B------:R-:W-:Y:S02]  /*1770*/  LEA.HI.X.SX32 R175, R2, R29, 0x1, P3 ;  /* 0x0000001d02af7211 */ /* 0x000fe400018f0eff */
[-C--:B------:R-:W-:Y:S01]  /*1780*/  LEA R176, P4, R10, R191.reuse, 0x1 ;  /* 0x000000bf0ab07211 */ /* 0x080fe200078808ff */
[----:B------:R-:W-:Y:S01]  /*1790*/  IMAD R4, R19, 0x4, R8 ;  /* 0x0000000413047824 */ /* 0x000fe200078e0208 */
[----:B------:R-:W-:-:S02]  /*17a0*/  LEA R180, P3, R8, R191, 0x1 ;  /* 0x000000bf08b47211 */ /* 0x000fc400078608ff */
[----:B0-----:R-:W-:Y:S01]  /*17b0*/  LEA R120, P2, R14, R191, 0x1 ;  /* 0x000000bf0e787211 */ /* 0x001fe200078408ff */
[C---:B------:R-:W-:Y:S01]  /*17c0*/  IMAD R12, R19.reuse, 0x4, R4 ;  /* 0x00000004130c7824 */ /* 0x040fe200078e0204 */
[-C--:B------:R-:W-:Y:S02]  /*17d0*/  LEA.HI.X.SX32 R177, R10, R29.reuse, 0x1, P4 ;  /* 0x0000001d0ab17211 */ /* 0x080fe400020f0eff */
[----:B------:R-:W-:Y:S01]  /*17e0*/  LEA.HI.X.SX32 R121, R14, R29, 0x1, P2 ;  /* 0x0000001d0e797211 */ /* 0x000fe200010f0eff */
[----:B------:R-:W-:Y:S01]  /*17f0*/  IMAD R2, R19, 0x4, R12 ;  /* 0x0000000413027824 */ /* 0x000fe200078e020c */
[-C--:B------:R-:W-:Y:S02]  /*1800*/  LEA R246, P2, R16, R191.reuse, 0x1 ;  /* 0x000000bf10f67211 */ /* 0x080fe400078408ff */
[----:B------:R-:W-:Y:S01]  /*1810*/  LEA R182, P4, R4, R191, 0x1 ;  /* 0x000000bf04b67211 */ /* 0x000fe200078808ff */
[----:B------:R0:W-:Y:S01]  /*1820*/  STL.64 [R1], R120 ;  /* 0x0000007801007387 */ /* 0x0001e20000100a00 */
[----:B------:R-:W-:-:S02]  /*1830*/  LEA.HI.X.SX32 R247, R16, R29, 0x1, P2 ;  /* 0x0000001d10f77211 */ /* 0x000fc400010f0eff */
[----:B------:R-:W-:Y:S02]  /*1840*/  LEA R172, P2, R6, R191, 0x1 ;  /* 0x000000bf06ac7211 */ /* 0x000fe400078408ff */
[-C--:B------:R-:W-:Y:S02]  /*1850*/  LEA.HI.X.SX32 R181, R8, R29.reuse, 0x1, P3 ;  /* 0x0000001d08b57211 */ /* 0x080fe400018f0eff */
[----:B------:R-:W-:Y:S01]  /*1860*/  LEA.HI.X.SX32 R173, R6, R29, 0x1, P2 ;  /* 0x0000001d06ad7211 */ /* 0x000fe200010f0eff */
[C---:B------:R-:W-:Y:S01]  /*1870*/  IMAD R6, R19.reuse, 0x4, R2 ;  /* 0x0000000413067824 */ /* 0x040fe200078e0202 */
[----:B------:R-:W-:Y:S02]  /*1880*/  LEA R178, P2, R0, R191, 0x1 ;  /* 0x000000bf00b27211 */ /* 0x000fe400078408ff */
[-C--:B------:R-:W-:Y:S02]  /*1890*/  LEA.HI.X.SX32 R183, R4, R29.reuse, 0x1, P4 ;  /* 0x0000001d04b77211 */ /* 0x080fe400020f0eff */
[----:B------:R-:W-:Y:S01]  /*18a0*/  LEA.HI.X.SX32 R179, R0, R29, 0x1, P2 ;  /* 0x0000001d00b37211 */ /* 0x000fe200010f0eff */
[----:B------:R-:W-:Y:S01]  /*18b0*/  IMAD R0, R19, 0x4, R6 ;  /* 0x0000000413007824 */ /* 0x000fe200078e0206 */
[----:B------:R-:W-:-:S02]  /*18c0*/  LEA R184, P2, R12, R191, 0x1 ;  /* 0x000000bf0cb87211 */ /* 0x000fc400078408ff */
[-C--:B------:R-:W-:Y:S02]  /*18d0*/  LEA R186, P3, R2, R191.reuse, 0x1 ;  /* 0x000000bf02ba7211 */ /* 0x080fe400078608ff */
[-C--:B------:R-:W-:Y:S02]  /*18e0*/  LEA R190, P5, R0, R191.reuse, 0x1 ;  /* 0x000000bf00be7211 */ /* 0x080fe400078a08ff */
[----:B------:R-:W-:Y:S02]  /*18f0*/  LEA R188, P4, R6, R191, 0x1 ;  /* 0x000000bf06bc7211 */ /* 0x000fe400078808ff */
[-C--:B------:R-:W-:Y:S01]  /*1900*/  LEA.HI.X.SX32 R191, R0, R29.reuse, 0x1, P5 ;  /* 0x0000001d00bf7211 */ /* 0x080fe200028f0eff */
[C---:B------:R-:W-:Y:S01]  /*1910*/  IMAD R0, R31.reuse, 0x2, R26 ;  /* 0x000000021f007824 */ /* 0x040fe200078e021a */
[-C--:B------:R-:W-:Y:S02]  /*1920*/  LEA.HI.X.SX32 R187, R2, R29.reuse, 0x1, P3 ;  /* 0x0000001d02bb7211 */ /* 0x080fe400018f0eff */
[-C--:B------:R-:W-:Y:S01]  /*1930*/  LEA.HI.X.SX32 R185, R12, R29.reuse, 0x1, P2 ;  /* 0x0000001d0cb97211 */ /* 0x080fe200010f0eff */
[----:B------:R-:W-:Y:S01]  /*1940*/  IMAD R2, R31, 0x2, R0 ;  /* 0x000000021f027824 */ /* 0x000fe200078e0200 */
[----:B------:R-:W-:-:S02]  /*1950*/  LEA.HI.X.SX32 R189, R6, R29, 0x1, P4 ;  /* 0x0000001d06bd7211 */ /* 0x000fc400020f0eff */
[----:B------:R-:W-:Y:S01]  /*1960*/  IADD3.X R29, R9, UR9, R240, P0, P1 ;  /* 0x00000009091d7c10 */ /* 0x000fe200087e24f0 */
[----:B------:R-:W-:Y:S01]  /*1970*/  IMAD R4, R31, 0x2, R2 ;  /* 0x000000021f047824 */ /* 0x000fe200078e0202 */
[-C--:B------:R-:W-:Y:S02]  /*1980*/  LEA R194, P1, R5, R27.reuse, 0x1 ;  /* 0x0000001b05c27211 */ /* 0x080fe400078208ff */
[----:B------:R-:W-:Y:S02]  /*1990*/  LEA R192, P0, R11, R27, 0x1 ;  /* 0x0000001b0bc07211 */ /* 0x000fe400078008ff */
[----:B------:R-:W-:Y:S01]  /*19a0*/  LEA.HI.X.SX32 R195, R5, R29, 0x1, P1 ;  /* 0x0000001d05c37211 */ /* 0x000fe200008f0eff */
[----:B------:R-:W-:Y:S01]  /*19b0*/  IMAD R5, R31, 0x2, R4 ;  /* 0x000000021f057824 */ /* 0x000fe200078e0204 */
[----:B------:R-:W-:Y:S02]  /*19c0*/  LEA R196, P2, R7, R27, 0x1 ;  /* 0x0000001b07c47211 */ /* 0x000fe400078408ff */
[----:B------:R-:W-:Y:S01]  /*19d0*/  LEA.HI.X.SX32 R193, R11, R29, 0x1, P0 ;  /* 0x0000001d0bc17211 */ /* 0x000fe200000f0eff */
[----:B------:R-:W-:Y:S01]  /*19e0*/  IMAD R6, R31, 0x2, R5 ;  /* 0x000000021f067824 */ /* 0x000fe200078e0205 */
[----:B------:R-:W-:-:S02]  /*19f0*/  LEA R198, P0, R13, R27, 0x1 ;  /* 0x0000001b0dc67211 */ /* 0x000fc400078008ff */
[----:B------:R-:W-:Y:S01]  /*1a00*/  LEA.HI.X.SX32 R197, R7, R29, 0x1, P2 ;  /* 0x0000001d07c57211 */ /* 0x000fe200010f0eff */
[----:B------:R-:W-:Y:S01]  /*1a10*/  IMAD R7, R31, 0x2, R6 ;  /* 0x000000021f077824 */ /* 0x000fe200078e0206 */
[----:B------:R-:W-:Y:S02]  /*1a20*/  LEA R166, P2, R21, R27, 0x1 ;  /* 0x0000001b15a67211 */ /* 0x000fe400078408ff */
[----:B------:R-:W-:Y:S01]  /*1a30*/  LEA.HI.X.SX32 R199, R13, R29, 0x1, P0 ;  /* 0x0000001d0dc77211 */ /* 0x000fe200000f0eff */
[----:B------:R-:W-:Y:S01]  /*1a40*/  IMAD R8, R31, 0x2, R7 ;  /* 0x000000021f087824 */ /* 0x000fe200078e0207 */
[----:B------:R-:W-:Y:S02]  /*1a50*/  LEA R170, P0, R15, R27, 0x1 ;  /* 0x0000001b0faa7211 */ /* 0x000fe400078008ff */
[----:B------:R-:W-:Y:S01]  /*1a60*/  LEA.HI.X.SX32 R167, R21, R29, 0x1, P2 ;  /* 0x0000001d15a77211 */ /* 0x000fe200010f0eff */
[----:B------:R-:W-:Y:S01]  /*1a70*/  IMAD R9, R31, 0x2, R8 ;  /* 0x000000021f097824 */ /* 0x000fe200078e0208 */
[----:B------:R-:W-:-:S02]  /*1a80*/  LEA R160, P2, R24, R27, 0x1 ;  /* 0x0000001b18a07211 */ /* 0x000fc400078408ff */
[----:B------:R-:W-:Y:S01]  /*1a90*/  LEA R168, P1, R17, R27, 0x1 ;  /* 0x0000001b11a87211 */ /* 0x000fe200078208ff */
[----:B------:R-:W-:Y:S01]  /*1aa0*/  IMAD R10, R31, 0x2, R9 ;  /* 0x000000021f0a7824 */ /* 0x000fe200078e0209 */
[----:B------:R-:W-:Y:S02]  /*1ab0*/  LEA.HI.X.SX32 R171, R15, R29, 0x1, P0 ;  /* 0x0000001d0fab7211 */ /* 0x000fe400000f0eff */
[----:B------:R-:W-:Y:S02]  /*1ac0*/  LEA R164, P0, R22, R27, 0x1 ;  /* 0x0000001b16a47211 */ /* 0x000fe400078008ff */
[----:B------:R-:W-:Y:S02]  /*1ad0*/  LEA.HI.X.SX32 R161, R24, R29, 0x1, P2 ;  /* 0x0000001d18a17211 */ /* 0x000fe400010f0eff */
[----:B------:R-:W-:Y:S02]  /*1ae0*/  LEA R154, P2, R0, R27, 0x1 ;  /* 0x0000001b009a7211 */ /* 0x000fe400078408ff */
[----:B------:R-:W-:-:S02]  /*1af0*/  LEA.HI.X.SX32 R169, R17, R29, 0x1, P1 ;  /* 0x0000001d11a97211 */ /* 0x000fc400008f0eff */
[----:B------:R-:W-:Y:S02]  /*1b00*/  LEA R162, P1, R23, R27, 0x1 ;  /* 0x0000001b17a27211 */ /* 0x000fe400078208ff */
[----:B------:R-:W-:Y:S02]  /*1b10*/  LEA.HI.X.SX32 R165, R22, R29, 0x1, P0 ;  /* 0x0000001d16a57211 */ /* 0x000fe400000f0eff */
[----:B------:R-:W-:Y:S02]  /*1b20*/  LEA R158, P0, R25, R27, 0x1 ;  /* 0x0000001b199e7211 */ /* 0x000fe400078008ff */
[-C--:B------:R-:W-:Y:S01]  /*1b30*/  LEA.HI.X.SX32 R155, R0, R29.reuse, 0x1, P2 ;  /* 0x0000001d009b7211 */ /* 0x080fe200010f0eff */
[----:B------:R-:W-:Y:S01]  /*1b40*/  IMAD R0, R31, 0x2, R10 ;  /* 0x000000021f007824 */ /* 0x000fe200078e020a */
[----:B------:R-:W-:Y:S02]  /*1b50*/  LEA.HI.X.SX32 R163, R23, R29, 0x1, P1 ;  /* 0x0000001d17a37211 */ /* 0x000fe400008f0eff */
[----:B------:R-:W-:Y:S01]  /*1b60*/  LEA R156, P1, R26, R27, 0x1 ;  /* 0x0000001b1a9c7211 */ /* 0x000fe200078208ff */
[----:B------:R-:W-:Y:S01]  /*1b70*/  IMAD R11, R31, 0x2, R0 ;  /* 0x000000021f0b7824 */ /* 0x000fe200078e0200 */
[----:B------:R-:W-:-:S02]  /*1b80*/  LEA.HI.X.SX32 R159, R25, R29, 0x1, P0 ;  /* 0x0000001d199f7211 */ /* 0x000fc400000f0eff */
[----:B------:R-:W-:Y:S02]  /*1b90*/  LEA R152, P0, R2, R27, 0x1 ;  /* 0x0000001b02987211 */ /* 0x000fe400078008ff */
[----:B------:R-:W-:Y:S02]  /*1ba0*/  LEA.HI.X.SX32 R157, R26, R29, 0x1, P1 ;  /* 0x0000001d1a9d7211 */ /* 0x000fe400008f0eff */
[----:B------:R-:W-:Y:S02]  /*1bb0*/  LEA R150, P1, R4, R27, 0x1 ;  /* 0x0000001b04967211 */ /* 0x000fe400078208ff */
[----:B------:R-:W-:Y:S01]  /*1bc0*/  LEA.HI.X.SX32 R153, R2, R29, 0x1, P0 ;  /* 0x0000001d02997211 */ /* 0x000fe200000f0eff */
[----:B------:R-:W-:Y:S01]  /*1bd0*/  IMAD R2, R31, 0x2, R11 ;  /* 0x000000021f027824 */ /* 0x000fe200078e020b */
[----:B------:R-:W-:Y:S02]  /*1be0*/  LEA R148, P2, R5, R27, 0x1 ;  /* 0x0000001b05947211 */ /* 0x000fe400078408ff */
[-C--:B------:R-:W-:Y:S01]  /*1bf0*/  LEA.HI.X.SX32 R151, R4, R29.reuse, 0x1, P1 ;  /* 0x0000001d04977211 */ /* 0x080fe200008f0eff */
[----:B------:R-:W-:Y:S01]  /*1c00*/  IMAD R4, R31, 0x2, R2 ;  /* 0x000000021f047824 */ /* 0x000fe200078e0202 */
[----:B------:R-:W-:-:S02]  /*1c10*/  LEA.HI.X.SX32 R149, R5, R29, 0x1, P2 ;  /* 0x0000001d05957211 */ /* 0x000fc400010f0eff */
[-C--:B------:R-:W-:Y:S01]  /*1c20*/  LEA R142, P2, R8, R27.reuse, 0x1 ;  /* 0x0000001b088e7211 */ /* 0x080fe200078408ff */
[----:B------:R-:W-:Y:S01]  /*1c30*/  IMAD R5, R31, 0x2, R4 ;  /* 0x000000021f057824 */ /* 0x000fe200078e0204 */
[-C--:B------:R-:W-:Y:S02]  /*1c40*/  LEA R146, P0, R6, R27.reuse, 0x1 ;  /* 0x0000001b06927211 */ /* 0x080fe400078008ff */
[----:B------:R-:W-:Y:S02]  /*1c50*/  LEA R144, P1, R7, R27, 0x1 ;  /* 0x0000001b07907211 */ /* 0x000fe400078208ff */
[-C--:B------:R-:W-:Y:S02]  /*1c60*/  LEA.HI.X.SX32 R143, R8, R29.reuse, 0x1, P2 ;  /* 0x0000001d088f7211 */ /* 0x080fe400010f0eff */
[----:B------:R-:W-:Y:S01]  /*1c70*/  LEA.HI.X.SX32 R147, R6, R29, 0x1, P0 ;  /* 0x0000001d06937211 */ /* 0x000fe200000f0eff */
[----:B------:R-:W-:Y:S01]  /*1c80*/  IMAD R6, R31, 0x2, R5 ;  /* 0x000000021f067824 */ /* 0x000fe200078e0205 */
[----:B------:R-:W-:-:S02]  /*1c90*/  LEA R136, P2, R0, R27, 0x1 ;  /* 0x0000001b00887211 */ /* 0x000fc400078408ff */
[----:B------:R-:W-:Y:S02]  /*1ca0*/  LEA.HI.X.SX32 R145, R7, R29, 0x1, P1 ;  /* 0x0000001d07917211 */ /* 0x000fe400008f0eff */
[----:B------:R-:W-:Y:S02]  /*1cb0*/  LEA R138, P1, R10, R27, 0x1 ;  /* 0x0000001b0a8a7211 */ /* 0x000fe400078208ff */
[-C--:B------:R-:W-:Y:S01]  /*1cc0*/  LEA.HI.X.SX32 R137, R0, R29.reuse, 0x1, P2 ;  /* 0x0000001d00897211 */ /* 0x080fe200010f0eff */
[C---:B------:R-:W-:Y:S01]  /*1cd0*/  IMAD R0, R31.reuse, 0x2, R6 ;  /* 0x000000021f007824 */ /* 0x040fe200078e0206 */
[----:B------:R-:W-:Y:S02]  /*1ce0*/  LEA.HI.X.SX32 R139, R10, R29, 0x1, P1 ;  /* 0x0000001d0a8b7211 */ /* 0x000fe400008f0eff */
[-C--:B------:R-:W-:Y:S01]  /*1cf0*/  LEA R132, P1, R2, R27.reuse, 0x1 ;  /* 0x0000001b02847211 */ /* 0x080fe200078208ff */
[----:B------:R-:W-:Y:S01]  /*1d00*/  IMAD R7, R31, 0x2, R0 ;  /* 0x000000021f077824 */ /* 0x000fe200078e0200 */
[----:B------:R-:W-:-:S02]  /*1d10*/  LEA R140, P0, R9, R27, 0x1 ;  /* 0x0000001b098c7211 */ /* 0x000fc400078008ff */
[----:B------:R-:W-:Y:S02]  /*1d20*/  LEA R130, P2, R4, R27, 0x1 ;  /* 0x0000001b04827211 */ /* 0x000fe400078408ff */
[-C--:B------:R-:W-:Y:S01]  /*1d30*/  LEA.HI.X.SX32 R133, R2, R29.reuse, 0x1, P1 ;  /* 0x0000001d02857211 */ /* 0x080fe200008f0eff */
[----:B------:R-:W-:Y:S01]  /*1d40*/  IMAD R2, R31, 0x2, R7 ;  /* 0x000000021f027824 */ /* 0x000fe200078e0207 */
[-C--:B------:R-:W-:Y:S02]  /*1d50*/  LEA.HI.X.SX32 R141, R9, R29.reuse, 0x1, P0 ;  /* 0x0000001d098d7211 */ /* 0x080fe400000f0eff */
[----:B------:R-:W-:Y:S01]  /*1d60*/  LEA.HI.X.SX32 R131, R4, R29, 0x1, P2 ;  /* 0x0000001d04837211 */ /* 0x000fe200010f0eff */
[----:B------:R-:W-:Y:S01]  /*1d70*/  IMAD R4, R31, 0x2, R2 ;  /* 0x000000021f047824 */ /* 0x000fe200078e0202 */
[-C--:B------:R-:W-:Y:S02]  /*1d80*/  LEA R134, P0, R11, R27.reuse, 0x1 ;  /* 0x0000001b0b867211 */ /* 0x080fe400078008ff */
[----:B------:R-:W-:-:S02]  /*1d90*/  LEA R124, P2, R0, R27, 0x1 ;  /* 0x0000001b007c7211 */ /* 0x000fc400078408ff */
[-C--:B------:R-:W-:Y:S02]  /*1da0*/  LEA.HI.X.SX32 R135, R11, R29.reuse, 0x1, P0 ;  /* 0x0000001d0b877211 */ /* 0x080fe400000f0eff */
[----:B------:R-:W-:Y:S01]  /*1db0*/  LEA.HI.X.SX32 R125, R0, R29, 0x1, P2 ;  /* 0x0000001d007d7211 */ /* 0x000fe200010f0eff */
[----:B------:R-:W-:Y:S01]  /*1dc0*/  IMAD R0, R31, 0x2, R4 ;  /* 0x000000021f007824 */ /* 0x000fe200078e0204 */
[CC--:B------:R-:W-:Y:S02]  /*1dd0*/  LEA R128, P0, R5.reuse, R27.reuse, 0x1 ;  /* 0x0000001b05807211 */ /* 0x0c0fe400078008ff */
[C---:B------:R-:W-:Y:S02]  /*1de0*/  LEA R126, P1, R6.reuse, R27, 0x1 ;  /* 0x0000001b067e7211 */ /* 0x040fe400078208ff */
[-C--:B------:R-:W-:Y:S01]  /*1df0*/  LEA.HI.X.SX32 R129, R5, R29.reuse, 0x1, P0 ;  /* 0x0000001d05817211 */ /* 0x080fe200000f0eff */
[----:B------:R-:W-:Y:S01]  /*1e00*/  IMAD.MOV.U32 R5, RZ, RZ, 0x3f800000 ;  /* 0x3f800000ff057424 */ /* 0x000fe200078e00ff */
[----:B------:R-:W-:Y:S01]  /*1e10*/  LEA.HI.X.SX32 R127, R6, R29, 0x1, P1 ;  /* 0x0000001d067f7211 */ /* 0x000fe200008f0eff */
[----:B------:R-:W-:Y:S01]  /*1e20*/  IMAD.MOV.U32 R6, RZ, RZ, 0x3f800000 ;  /* 0x3f800000ff067424 */ /* 0x000fe200078e00ff */
[----:B-1----:R-:W-:-:S02]  /*1e30*/  LEA R122, P0, R7, R27, 0x1 ;  /* 0x0000001b077a7211 */ /* 0x002fc400078008ff */
[-C--:B0-----:R-:W-:Y:S02]  /*1e40*/  LEA R120, P1, R2, R27.reuse, 0x1 ;  /* 0x0000001b02787211 */ /* 0x081fe400078208ff */
[-C--:B------:R-:W-:Y:S02]  /*1e50*/  LEA R22, P2, R4, R27.reuse, 0x1 ;  /* 0x0000001b04167211 */ /* 0x080fe400078408ff */
[----:B------:R-:W-:Y:S02]  /*1e60*/  LEA R20, P3, R0, R27, 0x1 ;  /* 0x0000001b00147211 */ /* 0x000fe400078608ff */
[-C--:B------:R-:W-:Y:S01]  /*1e70*/  LEA.HI.X.SX32 R123, R7, R29.reuse, 0x1, P0 ;  /* 0x0000001d077b7211 */ /* 0x080fe200000f0eff */
[----:B------:R-:W-:Y:S01]  /*1e80*/  IMAD.MOV.U32 R7, RZ, RZ, -0x800000 ;  /* 0xff800000ff077424 */ /* 0x000fe200078e00ff */
[-C--:B------:R-:W-:Y:S01]  /*1e90*/  LEA.HI.X.SX32 R121, R2, R29.reuse, 0x1, P1 ;  /* 0x0000001d02797211 */ /* 0x080fe200008f0eff */
[----:B------:R-:W-:Y:S01]  /*1ea0*/  IMAD.MOV.U32 R2, RZ, RZ, RZ ;  /* 0x000000ffff027224 */ /* 0x000fe200078e00ff */
[-C--:B------:R-:W-:Y:S01]  /*1eb0*/  LEA.HI.X.SX32 R23, R4, R29.reuse, 0x1, P2 ;  /* 0x0000001d04177211 */ /* 0x080fe200010f0eff */
[----:B------:R-:W-:Y:S01]  /*1ec0*/  IMAD.MOV.U32 R4, RZ, RZ, -0x800000 ;  /* 0xff800000ff047424 */ /* 0x000fe200078e00ff */
[----:B------:R-:W-:Y:S01]  /*1ed0*/  LEA.HI.X.SX32 R21, R0, R29, 0x1, P3 ;  /* 0x0000001d00157211 */ /* 0x000fe200018f0eff */
[----:B------:R-:W-:-:S07]  /*1ee0*/  IMAD.MOV.U32 R0, RZ, RZ, RZ ;  /* 0x000000ffff007224 */ /* 0x000fce00078e00ff */
.L_x_1:
[----:B------:R-:W2:Y:S04]  /*1ef0*/  LDL.64 R14, [R1+0x80] ;  /* 0x00008000010e7983 */ /* 0x000ea80000100a00 */
[----:B------:R-:W3:Y:S04]  /*1f00*/  LDL.64 R8, [R1+0x78] ;  /* 0x0000780001087983 */ /* 0x000ee80000100a00 */
[----:B------:R-:W4:Y:S04]  /*1f10*/  LDL.64 R202, [R1+0x60] ;  /* 0x0000600001ca7983 */ /* 0x000f280000100a00 */
[----:B------:R-:W5:Y:S04]  /*1f20*/  LDL.64 R200, [R1+0x48] ;  /* 0x0000480001c87983 */ /* 0x000f680000100a00 */
        /* <DEDUP_REMOVED lines=8> */
[----:B------:R-:W5:Y:S04]  /*1fb0*/  LDL.64 R204, [R1] ;  /* 0x0000000001cc7983 */ /* 0x000f680000100a00 */
[----:B------:R-:W5:Y:S04]  /*1fc0*/  LDL.64 R212, [R1+0x30] ;  /* 0x0000300001d47983 */ /* 0x000f680000100a00 */
[----:B------:R-:W5:Y:S01]  /*1fd0*/  LDL.64 R208, [R1+0x20] ;  /* 0x0000200001d07983 */ /* 0x000f620000100a00 */
[----:B--2---:R-:W-:-:S04]  /*1fe0*/  IMAD.WIDE R14, R2, 0x2, R14 ;  /* 0x00000002020e7825 */ /* 0x004fc800078e020e */
[C---:B---3--:R-:W-:Y:S02]  /*1ff0*/  IMAD.WIDE R16, R2.reuse, 0x2, R8 ;  /* 0x0000000202107825 */ /* 0x048fe400078e0208 */
[----:B------:R5:W2:Y:S02]  /*2000*/  LDG.E.U16 R8, desc[UR28][R14.64] ;  /* 0x0000001c0e087981 */ /* 0x000aa4000c1e1500 */
[C---:B----4-:R-:W-:Y:S02]  /*2010*/  IMAD.WIDE R30, R2.reuse, 0x2, R202 ;  /* 0x00000002021e7825 */ /* 0x050fe400078e02ca */
[----:B------:R-:W3:Y:S04]  /*2020*/  LDL.64 R202, [R1+0x18] ;  /* 0x0000180001ca7983 */ /* 0x000ee80000100a00 */
[----:B------:R0:W4:Y:S01]  /*2030*/  LDG.E.U16 R9, desc[UR28][R16.64] ;  /* 0x0000001c10097981 */ /* 0x000122000c1e1500 */
[----:B-----5:R-:W-:-:S03]  /*2040*/  IMAD.WIDE R14, R2, 0x2, R200 ;  /* 0x00000002020e7825 */ /* 0x020fc600078e02c8 */
[----:B------:R-:W5:Y:S01]  /*2050*/  LDL.64 R200, [R1+0x8] ;  /* 0x0000080001c87983 */ /* 0x000f620000100a00 */
[----:B------:R-:W-:-:S03]  /*2060*/  IMAD.WIDE R32, R2, 0x2, R12 ;  /* 0x0000000202207825 */ /* 0x000fc600078e020c */
[----:B------:R1:W4:Y:S01]  /*2070*/  LDG.E.U16 R12, desc[UR28][R30.64] ;  /* 0x0000001c1e0c7981 */ /* 0x000322000c1e1500 */
[----:B------:R-:W-:-:S03]  /*2080*/  IMAD.WIDE R34, R2, 0x2, R10 ;  /* 0x0000000202227825 */ /* 0x000fc600078e020a */
[----:B------:R1:W4:Y:S01]  /*2090*/  LDG.E.U16 R13, desc[UR28][R32.64] ;  /* 0x0000001c200d7981 */ /* 0x000322000c1e1500 */
[----:B0-----:R-:W-:-:S03]  /*20a0*/  IMAD.WIDE R16, R2, 0x2, R216 ;  /* 0x0000000202107825 */ /* 0x001fc600078e02d8 */
[----:B------:R0:W4:Y:S01]  /*20b0*/  LDG.E.U16 R18, desc[UR28][R34.64] ;  /* 0x0000001c22127981 */ /* 0x000122000c1e1500 */
[----:B------:R-:W-:-:S03]  /*20c0*/  IMAD.WIDE R24, R2, 0x2, R220 ;  /* 0x0000000202187825 */ /* 0x000fc600078e02dc */
[----:B------:R0:W4:Y:S01]  /*20d0*/  LDG.E.U16 R26, desc[UR28][R14.64] ;  /* 0x0000001c0e1a7981 */ /* 0x000122000c1e1500 */
[----:B------:R-:W-:-:S03]  /*20e0*/  IMAD.WIDE R40, R2, 0x2, R210 ;  /* 0x0000000202287825 */ /* 0x000fc600078e02d2 */
[----:B------:R0:W4:Y:S01]  /*20f0*/  LDG.E.U16 R27, desc[UR28][R16.64] ;  /* 0x0000001c101b7981 */ /* 0x000122000c1e1500 */
[----:B------:R-:W-:-:S03]  /*2100*/  IMAD.WIDE R28, R2, 0x2, R218 ;  /* 0x00000002021c7825 */ /* 0x000fc600078e02da */
[----:B------:R0:W4:Y:S01]  /*2110*/  LDG.E.U16 R10, desc[UR28][R24.64] ;  /* 0x0000001c180a7981 */ /* 0x000122000c1e1500 */
[----:B------:R-:W-:-:S03]  /*2120*/  IMAD.WIDE R36, R2, 0x2, R214 ;  /* 0x0000000202247825 */ /* 0x000fc600078e02d6 */
[----:B------:R0:W4:Y:S01]  /*2130*/  LDG.E.U16 R48, desc[UR28][R40.64] ;  /* 0x0000001c28307981 */ /* 0x000122000c1e1500 */
[----:B-1----:R-:W-:-:S03]  /*2140*/  IMAD.WIDE R30, R2, 0x2, R206 ;  /* 0x00000002021e7825 */ /* 0x002fc600078e02ce */
[----:B------:R-:W4:Y:S01]  /*2150*/  LDG.E.U16 R11, desc[UR28][R28.64] ;  /* 0x0000001c1c0b7981 */ /* 0x000f22000c1e1500 */
[----:B------:R-:W-:-:S03]  /*2160*/  IMAD.WIDE R32, R2, 0x2, R204 ;  /* 0x0000000202207825 */ /* 0x000fc600078e02cc */
[----:B------:R-:W4:Y:S01]  /*2170*/  LDG.E.U16 R50, desc[UR28][R30.64] ;  /* 0x0000001c1e327981 */ /* 0x000f22000c1e1500 */
[----:B0-----:R-:W-:-:S03]  /*2180*/  IMAD.WIDE R34, R2, 0x2, R248 ;  /* 0x0000000202227825 */ /* 0x001fc600078e02f8 */
[----:B------:R-:W4:Y:S01]  /*2190*/  LDG.E.U16 R51, desc[UR28][R32.64] ;  /* 0x0000001c20337981 */ /* 0x000f22000c1e1500 */
[----:B------:R-:W-:-:S03]  /*21a0*/  IMAD.WIDE R14, R2, 0x2, R172 ;  /* 0x00000002020e7825 */ /* 0x000fc600078e02ac */
[----:B------:R-:W4:Y:S01]  /*21b0*/  LDG.E.U16 R28, desc[UR28][R36.64] ;  /* 0x0000001c241c7981 */ /* 0x000f22000c1e1500 */
        /* <DEDUP_REMOVED lines=9> */
[----:B------:R-:W4:Y:S01]  /*2250*/  LDG.E.U16 R49, desc[UR28][R24.64] ;  /* 0x0000001c18317981 */ /* 0x000f22000c1e1500 */
[----:B------:R-:W-:-:S03]  /*2260*/  IMAD.WIDE R44, R2, 0x2, R184 ;  /* 0x00000002022c7825 */ /* 0x000fc600078e02b8 */
[----:B------:R-:W4:Y:S01]  /*2270*/  LDG.E.U16 R53, desc[UR28][R42.64] ;  /* 0x0000001c2a357981 */ /* 0x000f22000c1e1500 */
[----:B------:R-:W-:-:S03]  /*2280*/  IMAD.WIDE R46, R2, 0x2, R188 ;  /* 0x00000002022e7825 */ /* 0x000fc600078e02bc */
[----:B------:R1:W4:Y:S01]  /*2290*/  LDG.E.U16 R56, desc[UR28][R40.64] ;  /* 0x0000001c28387981 */ /* 0x000322000c1e1500 */
[----:B0-----:R-:W-:-:S03]  /*22a0*/  IMAD.WIDE R34, R2, 0x2, R250 ;  /* 0x0000000202227825 */ /* 0x001fc600078e02fa */
[----:B------:R-:W4:Y:S01]  /*22b0*/  LDG.E.U16 R44, desc[UR28][R44.64] ;  /* 0x0000001c2c2c7981 */ /* 0x000f22000c1e1500 */
[----:B------:R-:W-:-:S03]  /*22c0*/  IMAD.WIDE R36, R2, 0x2, R246 ;  /* 0x0000000202247825 */ /* 0x000fc600078e02f6 */
[----:B------:R-:W4:Y:S01]  /*22d0*/  LDG.E.U16 R46, desc[UR28][R46.64] ;  /* 0x0000001c2e2e7981 */ /* 0x000f22000c1e1500 */
[----:B-1----:R-:W-:-:S03]  /*22e0*/  IMAD.WIDE R14, R2, 0x2, R186 ;  /* 0x00000002020e7825 */ /* 0x002fc600078e02ba */
[----:B------:R-:W4:Y:S01]  /*22f0*/  LDG.E.U16 R34, desc[UR28][R34.64] ;  /* 0x0000001c22227981 */ /* 0x000f22000c1e1500 */
[----:B------:R-:W-:-:S03]  /*2300*/  IMAD.WIDE R16, R2, 0x2, R190 ;  /* 0x0000000202107825 */ /* 0x000fc600078e02be */
[----:B------:R-:W4:Y:S01]  /*2310*/  LDG.E.U16 R36, desc[UR28][R36.64] ;  /* 0x0000001c24247981 */ /* 0x000f22000c1e1500 */
[----:B------:R-:W-:-:S03]  /*2320*/  IMAD.WIDE R38, R2, 0x2, R242 ;  /* 0x0000000202267825 */ /* 0x000fc600078e02f2 */
[----:B------:R-:W4:Y:S01]  /*2330*/  LDG.E.U16 R14, desc[UR28][R14.64] ;  /* 0x0000001c0e0e7981 */ /* 0x000f22000c1e1500 */
[----:B------:R-:W-:-:S03]  /*2340*/  IMAD.WIDE R40, R2, 0x2, R174 ;  /* 0x0000000202287825 */ /* 0x000fc600078e02ae */
[----:B------:R-:W4:Y:S01]  /*2350*/  LDG.E.U16 R16, desc[UR28][R16.64] ;  /* 0x0000001c10107981 */ /* 0x000f22000c1e1500 */
[----:B------:R-:W-:-:S04]  /*2360*/  IMAD.WIDE R42, R2, 0x2, R178 ;  /* 0x00000002022a7825 */ /* 0x000fc800078e02b2 */
[----:B------:R-:W-:-:S04]  /*2370*/  IMAD.WIDE R24, R2, 0x2, R182 ;  /* 0x0000000202187825 */ /* 0x000fc800078e02b6 */
[C---:B---3--:R-:W-:Y:S02]  /*2380*/  IMAD.WIDE R30, R2.reuse, 0x2, R202 ;  /* 0x00000002021e7825 */ /* 0x048fe400078e02ca */
[----:B------:R-:W3:Y:S04]  /*2390*/  LDG.E.U16 R202, desc[UR28][R42.64] ;  /* 0x0000001c2aca7981 */ /* 0x000ee8000c1e1500 */
[----:B------:R0:W3:Y:S01]  /*23a0*/  LDG.E.U16 R30, desc[UR28][R30.64] ;  /* 0x0000001c1e1e7981 */ /* 0x0000e2000c1e1500 */
[----:B-----5:R-:W-:-:S03]  /*23b0*/  IMAD.WIDE R32, R2, 0x2, R200 ;  /* 0x0000000202207825 */ /* 0x020fc600078e02c8 */
[----:B------:R-:W5:Y:S04]  /*23c0*/  LDG.E.U16 R200, desc[UR28][R38.64] ;  /* 0x0000001c26c87981 */ /* 0x000f68000c1e1500 */
[----:B------:R1:W5:Y:S04]  /*23d0*/  LDG.E.U16 R32, desc[UR28][R32.64] ;  /* 0x0000001c20207981 */ /* 0x000368000c1e1500 */
[----:B------:R-:W5:Y:S04]  /*23e0*/  LDG.E.U16 R201, desc[UR28][R40.64] ;  /* 0x0000001c28c97981 */ /* 0x000f68000c1e1500 */
[----:B------:R-:W5:Y:S01]  /*23f0*/  LDG.E.U16 R203, desc[UR28][R24.64] ;  /* 0x0000001c18cb7981 */ /* 0x000f62000c1e1500 */
[----:B0-----:R-:W-:-:S02]  /*2400*/  LOP3.LUT R31, R252, 0xff, RZ, 0xc0, !PT ;  /* 0x000000fffc1f7812 */ /* 0x001fc400078ec0ff */
[----:B-1----:R-:W-:-:S03]  /*2410*/  LOP3.LUT R33, R252, 0xc0, RZ, 0xc0, !PT ;  /* 0x000000c0fc217812 */ /* 0x002fc600078ec0ff */
[----:B------:R-:W-:Y:S01]  /*2420*/  IMAD.SHL.U32 R31, R31, 0x2, RZ ;  /* 0x000000021f1f7824 */ /* 0x000fe200078e00ff */
[----:B------:R-:W-:-:S04]  /*2430*/  SHF.R.U32.HI R38, RZ, 0x2, R33 ;  /* 0x00000002ff267819 */ /* 0x000fc80000011621 */
[----:B------:R-:W-:Y:S01]  /*2440*/  LOP3.LUT R31, R31, R38, RZ, 0x3c, !PT ;  /* 0x000000261f1f7212 */ /* 0x000fe200078e3cff */
[----:B------:R-:W-:Y:S03]  /*2450*/  BAR.SYNC.DEFER_BLOCKING 0x0 ;  /* 0x0000000000007b1d */ /* 0x000fe60000010000 */
[----:B------:R-:W-:-:S03]  /*2460*/  LOP3.LUT R15, R31, 0x40, RZ, 0x3c, !PT ;  /* 0x000000401f0f7812 */ /* 0x000fc600078e3cff */
[----:B--2---:R-:W-:Y:S04]  /*2470*/  STS.U16 [R31+UR20+0x4000], R8 ;  /* 0x004000081f007988 */ /* 0x004fe80008000414 */
[----:B----4-:R-:W-:Y:S04]  /*2480*/  STS.U16 [R31+UR20+0x4400], R10 ;  /* 0x0044000a1f007988 */ /* 0x010fe80008000414 */
[----:B------:R-:W-:Y:S04]  /*2490*/  STS.U16 [R31+UR20+0x4800], R12 ;  /* 0x0048000c1f007988 */ /* 0x000fe80008000414 */
        /* <DEDUP_REMOVED lines=22> */
[----:B------:R-:W-:Y:S01]  /*2600*/  STS.U16 [R15+UR20+0x7e00], R16 ;  /* 0x007e00100f007988 */ /* 0x000fe20008000414 */
[----:B------:R-:W-:-:S04]  /*2610*/  USHF.L.U32 UR6, UR32, 0x7, URZ ;  /* 0x0000000720067899 */ /* 0x000fc8000800063f */
[----:B------:R-:W-:-:S04]  /*2620*/  ULOP3.LUT UR6, UR6, 0x200, URZ, 0xc0, !UPT ;  /* 0x0000020006067892 */ /* 0x000fc8000f8ec03f */
[----:B------:R-:W-:-:S04]  /*2630*/  ULEA.HI UR6, UR20, UR6, URZ, 0x1c ;  /* 0x0000000614067291 */ /* 0x000fc8000f8fe03f */
[----:B------:R-:W-:Y:S01]  /*2640*/  ULOP3.LUT UR16, UR6, 0x3fff, URZ, 0xc0, !UPT ;  /* 0x00003fff06107892 */ /* 0x000fe2000f8ec03f */
[----:B------:R-:W-:Y:S01]  /*2650*/  UMOV UR17, 0x40000040 ;  /* 0x4000004000117882 */ /* 0x000fe20000000000 */
[----:B---3--:R-:W-:Y:S04]  /*2660*/  STS.U16 [R15+UR20+0x7200], R202 ;  /* 0x007200ca0f007988 */ /* 0x008fe80008000414 */
[----:B------:R-:W-:Y:S04]  /*2670*/  STS.U16 [R15+UR20+0x5a00], R30 ;  /* 0x005a001e0f007988 */ /* 0x000fe80008000414 */
[----:B-----5:R-:W-:Y:S04]  /*2680*/  STS.U16 [R15+UR20+0x6a00], R200 ;  /* 0x006a00c80f007988 */ /* 0x020fe80008000414 */
[----:B------:R0:W-:Y:S04]  /*2690*/  STS.U16 [R15+UR20+0x5e00], R32 ;  /* 0x005e00200f007988 */ /* 0x0001e80008000414 */
[----:B------:R1:W-:Y:S04]  /*26a0*/  STS.U16 [R15+UR20+0x6e00], R201 ;  /* 0x006e00c90f007988 */ /* 0x0003e80008000414 */
[----:B------:R2:W-:Y:S01]  /*26b0*/  STS.U16 [R15+UR20+0x7600], R203 ;  /* 0x007600cb0f007988 */ /* 0x0005e20008000414 */
[----:B------:R3:W-:Y:S06]  /*26c0*/  MEMBAR.ALL.CTA ;  /* 0x0000000000007992 */ /* 0x0007ec0000008000 */
[----:B---3--:R-:W3:Y:S02]  /*26d0*/  FENCE.VIEW.ASYNC.S ;  /* 0x00000000000073c6 */ /* 0x008ee40000000000 */
[----:B---3--:R-:W-:Y:S06]  /*26e0*/  BAR.SYNC.DEFER_BLOCKING 0x0 ;  /* 0x0000000000007b1d */ /* 0x008fec0000010000 */
[----:B0-----:R-:W-:-:S06]  /*26f0*/  WARPGROUP.ARRIVE ;  /* 0x00000000000079c5 */ /* 0x001fcc0000000000 */
[----:B------:R-:W-:Y:S01]  /*2700*/  HGMMA.64x128x16.F32 R24, gdesc[UR16].tnspA, RZ, !UPT ;  /* 0x21e00000101879f0 */ /* 0x000fe2000c7008ff */
[----:B------:R-:W-:Y:S01]  /*2710*/  UIADD3 UR8, UP0, UR16, 0x80, URZ ;  /* 0x0000008010087890 */ /* 0x000fe2000ff1e03f */
[----:B------:R-:W-:-:S03]  /*2720*/  UMOV UR6, URZ ;  /* 0x0000003f00067c82 */ /* 0x000fc60008000000 */
[----:B------:R-:W-:-:S04]  /*2730*/  UIADD3.X UR9, UR6, 0x40000040, URZ, UP0, !UPT ;  /* 0x4000004006097890 */ /* 0x000fc800087fe43f */
[----:B------:R-:W-:-:S05]  /*2740*/  UIADD3.64 UR24, UR8, 0x80, URZ ;  /* 0x0000008008187897 */ /* 0x000fca000fffe03f */
[----:B------:R-:W-:Y:S01]  /*2750*/  HGMMA.64x128x16.F32 R24, gdesc[UR8].tnspA, R24 ;  /* 0x21e00000081879f0 */ /* 0x000fe20008700818 */
[----:B------:R-:W-:-:S11]  /*2760*/  UIADD3.64 UR12, UR8, 0x100, URZ ;  /* 0x00000100080c7897 */ /* 0x000fd6000fffe03f */
[----:B------:R-:W-:Y:S01]  /*2770*/  HGMMA.64x128x16.F32 R24, gdesc[UR24].tnspA, R24 ;  /* 0x21e00000181879f0 */ /* 0x000fe20008700818 */
[----:B------:R-:W-:-:S05]  /*2780*/  IMAD.SHL.U32 R8, R252, 0x2, RZ ;  /* 0x00000002fc087824 */ /* 0x000fca00078e00ff */
[----:B------:R-:W-:-:S04]  /*2790*/  LOP3.LUT R8, R8, 0x6, RZ, 0xc0, !PT ;  /* 0x0000000608087812 */ /* 0x000fc800078ec0ff */
[----:B------:R-:W-:Y:S02]  /*27a0*/  IADD3 R202, P0, R8, UR4, RZ ;  /* 0x0000000408ca7c10 */ /* 0x000fe4000ff1e0ff */
[----:B-1----:R-:W-:Y:S02]  /*27b0*/  LOP3.LUT R201, R3, 0x8, RZ, 0xfc, !PT ;  /* 0x0000000803c97812 */ /* 0x002fe400078efcff */
[C---:B------:R-:W-:Y:S02]  /*27c0*/  LOP3.LUT R8, R202.reuse, 0x70, RZ, 0xfc, !PT ;  /* 0x00000070ca087812 */ /* 0x040fe400078efcff */
[----:B------:R-:W-:Y:S01]  /*27d0*/  LOP3.LUT R10, R202, 0x71, RZ, 0xfc, !PT ;  /* 0x00000071ca0a7812 */ /* 0x000fe200078efcff */
[----:B------:R-:W-:Y:S01]  /*27e0*/  IMAD.X R200, RZ, RZ, UR5, P0 ;  /* 0x00000005ffc87e24 */ /* 0x000fe200080e06ff */
[C---:B------:R-:W-:Y:S02]  /*27f0*/  ISETP.GT.U32.AND P6, PT, R8.reuse, R3, PT ;  /* 0x000000030800720c */ /* 0x040fe40003fc4070 */
[----:B------:R-:W-:-:S02]  /*2800*/  ISETP.GT.U32.AND P5, PT, R8, R201, PT ;  /* 0x000000c90800720c */ /* 0x000fc40003fa4070 */
[----:B------:R-:W-:Y:S02]  /*2810*/  LOP3.LUT R8, R202, 0x79, RZ, 0xfc, !PT ;  /* 0x00000079ca087812 */ /* 0x000fe400078efcff */
[C---:B------:R-:W-:Y:S02]  /*2820*/  ISETP.GT.U32.AND P3, PT, R10.reuse, R201, PT ;  /* 0x000000c90a00720c */ /* 0x040fe40003f64070 */
[-C--:B------:R-:W-:Y:S02]  /*2830*/  ISETP.GT.U32.AND P4, PT, R10, R3.reuse, PT ;  /* 0x000000030a00720c */ /* 0x080fe40003f84070 */
[----:B------:R-:W-:Y:S02]  /*2840*/  LOP3.LUT R10, R202, 0x78, RZ, 0xfc, !PT ;  /* 0x00000078ca0a7812 */ /* 0x000fe400078efcff */
[C---:B------:R-:W-:Y:S02]  /*2850*/  ISETP.GT.U32.AND P1, PT, R8.reuse, R3, PT ;  /* 0x000000030800720c */ /* 0x040fe40003f24070 */
[----:B------:R-:W-:-:S02]  /*2860*/  ISETP.GT.U32.AND P2, PT, R8, R201, PT ;  /* 0x000000c90800720c */ /* 0x000fc40003f44070 */
[C---:B------:R-:W-:Y:S02]  /*2870*/  ISETP.GT.U32.AND.EX P5, PT, R200.reuse, RZ, PT, P5 ;  /* 0x000000ffc800720c */ /* 0x040fe40003fa4150 */
[----:B------:R-:W-:Y:S02]  /*2880*/  ISETP.GT.U32.AND.EX P3, PT, R200, RZ, PT, P3 ;  /* 0x000000ffc800720c */ /* 0x000fe40003f64130 */
[----:B------:R-:W-:Y:S02]  /*2890*/  LOP3.LUT R8, R202, 0x60, RZ, 0xfc, !PT ;  /* 0x00000060ca087812 */ /* 0x000fe400078efcff */
[----:B------:R-:W-:Y:S02]  /*28a0*/  ISETP.GT.U32.AND P0, PT, R10, R3, PT ;  /* 0x000000030a00720c */ /* 0x000fe40003f04070 */
[----:B------:R-:W-:Y:S02]  /*28b0*/  SEL R204, RZ, 0x1fffe, !P5 ;  /* 0x0001fffeffcc7807 */ /* 0x000fe40006800000 */
[----:B------:R-:W-:-:S02]  /*28c0*/  SEL R205, RZ, 0x1, !P3 ;  /* 0x00000001ffcd7807 */ /* 0x000fc40005800000 */
[----:B------:R-:W-:Y:S02]  /*28d0*/  ISETP.GT.U32.AND.EX P6, PT, R200, RZ, PT, P6 ;  /* 0x000000ffc800720c */ /* 0x000fe40003fc4160 */
[C---:B------:R-:W-:Y:S02]  /*28e0*/  ISETP.GT.U32.AND P5, PT, R8.reuse, R3, PT ;  /* 0x000000030800720c */ /* 0x040fe40003fa4070 */
[----:B------:R-:W-:Y:S02]  /*28f0*/  ISETP.GT.U32.AND P3, PT, R8, R201, PT ;  /* 0x000000c90800720c */ /* 0x000fe40003f64070 */
[C---:B------:R-:W-:Y:S02]  /*2900*/  ISETP.GT.U32.AND.EX P1, PT, R200.reuse, RZ, PT, P1 ;  /* 0x000000ffc800720c */ /* 0x040fe40003f24110 */
[C---:B------:R-:W-:Y:S02]  /*2910*/  ISETP.GT.U32.AND.EX P0, PT, R200.reuse, RZ, PT, P0 ;  /* 0x000000ffc800720c */ /* 0x040fe40003f04100 */
[----:B------:R-:W-:-:S02]  /*2920*/  ISETP.GT.U32.AND.EX P4, PT, R200, RZ, PT, P4 ;  /* 0x000000ffc800720c */ /* 0x000fc40003f84140 */
[----:B------:R-:W-:Y:S02]  /*2930*/  LOP3.LUT R8, R202, 0x61, RZ, 0xfc, !PT ;  /* 0x00000061ca087812 */ /* 0x000fe400078efcff */
[----:B--2---:R-:W-:Y:S02]  /*2940*/  SEL R203, RZ, 0x7fff8, !P6 ;  /* 0x0007fff8ffcb7807 */ /* 0x004fe40007000000 */
[----:B------:R-:W-:Y:S02]  /*2950*/  SEL R207, RZ, 0x4, !P1 ;  /* 0x00000004ffcf7807 */ /* 0x000fe40004800000 */
[----:B------:R-:W-:Y:S02]  /*2960*/  SEL R208, RZ, 0x7fff8, !P0 ;  /* 0x0007fff8ffd07807 */ /* 0x000fe40004000000 */
[----:B------:R-:W-:Y:S02]  /*2970*/  ISETP.GT.U32.AND P6, PT, R10, R201, PT ;  /* 0x000000c90a00720c */ /* 0x000fe40003fc4070 */
[----:B------:R-:W-:-:S02]  /*2980*/  SEL R206, RZ, 0x4, !P4 ;  /* 0x00000004ffce7807 */ /* 0x000fc40006000000 */
[C---:B------:R-:W-:Y:S02]  /*2990*/  ISETP.GT.U32.AND P1, PT, R8.reuse, R3, PT ;  /* 0x000000030800720c */ /* 0x040fe40003f24070 */
[----:B------:R-:W-:Y:S02]  /*29a0*/  ISETP.GT.U32.AND P0, PT, R8, R201, PT ;  /* 0x000000c90800720c */ /* 0x000fe40003f04070 */
[C---:B------:R-:W-:Y:S02]  /*29b0*/  ISETP.GT.U32.AND.EX P5, PT, R200.reuse, RZ, PT, P5 ;  /* 0x000000ffc800720c */ /* 0x040fe40003fa4150 */
[----:B------:R-:W-:Y:S01]  /*29c0*/  ISETP.GT.U32.AND.EX P3, PT, R200, RZ, PT, P3 ;  /* 0x000000ffc800720c */ /* 0x000fe20003f64130 */
[----:B------:R-:W-:Y:S01]  /*29d0*/  HGMMA.64x128x16.F32 R24, gdesc[UR12].tnspA, R24, gsb0 ;  /* 0x21e000000c1879f0 */ /* 0x000fe20008000818 */
[C---:B------:R-:W-:Y:S02]  /*29e0*/  IADD3 R10, P4, R202.reuse, 0x8, RZ ;  /* 0x00000008ca0a7810 */ /* 0x040fe40007f9e0ff */
[----:B------:R-:W-:-:S02]  /*29f0*/  LOP3.LUT R8, R202, 0x69, RZ, 0xfc, !PT ;  /* 0x00000069ca087812 */ /* 0x000fc400078efcff */
[----:B------:R-:W-:Y:S02]  /*2a00*/  SEL R210, RZ, 0x7fff8, !P5 ;  /* 0x0007fff8ffd27807 */ /* 0x000fe40006800000 */
[----:B------:R-:W-:Y:S02]  /*2a10*/  SEL R211, RZ, 0x1fffe, !P3 ;  /* 0x0001fffeffd37807 */ /* 0x000fe40005800000 */
[C---:B------:R-:W-:Y:S02]  /*2a20*/  ISETP.GT.U32.AND P5, PT, R8.reuse, R3, PT ;  /* 0x000000030800720c */ /* 0x040fe40003fa4070 */
[----:B------:R-:W-:Y:S01]  /*2a30*/  ISETP.GT.U32.AND P3, PT, R8, R201, PT ;  /* 0x000000c90800720c */ /* 0x000fe20003f64070 */
[----:B------:R-:W-:Y:S01]  /*2a40*/  IMAD.X R8, RZ, RZ, R200, P4 ;  /* 0x000000ffff087224 */ /* 0x000fe200020e06c8 */
[----:B------:R-:W-:-:S05]  /*2a50*/  IADD3 R9, P4, R202, 0x9, RZ ;  /* 0x00000009ca097810 */ /* 0x000fca0007f9e0ff */
        /* <DEDUP_REMOVED lines=17> */
[----:B------:R-:W-:Y:S02]  /*2b70*/  IADD3 R223, P4, R202, 0x38, RZ ;  /* 0x00000038cadf7810 */ /* 0x000fe40007f9e0ff */
[----:B------:R-:W-:-:S03]  /*2b80*/  ISETP.GT.U32.AND.EX P6, PT, R200, RZ, PT, P6 ;  /* 0x000000ffc800720c */ /* 0x000fc60003fc4160 */
[--C-:B------:R-:W-:Y:S01]  /*2b90*/  IMAD.X R218, RZ, RZ, R200.reuse, P4 ;  /* 0x000000ffffda7224 */ /* 0x100fe200020e06c8 */
[----:B------:R-:W-:Y:S02]  /*2ba0*/  IADD3 R220, P4, R202, 0x39, RZ ;  /* 0x00000039cadc7810 */ /* 0x000fe40007f9e0ff */
[----:B------:R-:W-:Y:S02]  /*2bb0*/  SEL R209, RZ, 0x1fffe, !P6 ;  /* 0x0001fffeffd17807 */ /* 0x000fe40007000000 */
[-C--:B------:R-:W-:Y:S01]  /*2bc0*/  ISETP.GT.U32.AND P6, PT, R10, R3.reuse, PT ;  /* 0x000000030a00720c */ /* 0x080fe20003fc4070 */
[----:B------:R-:W-:Y:S01]  /*2bd0*/  IMAD.X R219, RZ, RZ, R200, P4 ;  /* 0x000000ffffdb7224 */ /* 0x000fe200020e06c8 */
[C---:B------:R-:W-:Y:S02]  /*2be0*/  ISETP.GT.U32.AND.EX P5, PT, R200.reuse, RZ, PT, P5 ;  /* 0x000000ffc800720c */ /* 0x040fe40003fa4150 */
[----:B------:R-:W-:Y:S02]  /*2bf0*/  ISETP.GT.U32.AND.EX P3, PT, R200, RZ, PT, P3 ;  /* 0x000000ffc800720c */ /* 0x000fe40003f64130 */
[----:B------:R-:W-:-:S02]  /*2c00*/  ISETP.GE.U32.AND P4, PT, R202, R3, PT ;  /* 0x00000003ca00720c */ /* 0x000fc40003f86070 */
[----:B------:R-:W-:Y:S02]  /*2c10*/  ISETP.GT.U32.AND.EX P6, PT, R8, RZ, PT, P6 ;  /* 0x000000ff0800720c */ /* 0x000fe40003fc4160 */
[C---:B------:R-:W-:Y:S02]  /*2c20*/  ISETP.GT.U32.AND.EX P1, PT, R200.reuse, RZ, PT, P1 ;  /* 0x000000ffc800720c */ /* 0x040fe40003f24110 */
[----:B------:R-:W-:Y:S02]  /*2c30*/  SEL R214, RZ, 0x4, !P5 ;  /* 0x00000004ffd67807 */ /* 0x000fe40006800000 */
[----:B------:R-:W-:Y:S02]  /*2c40*/  SEL R215, RZ, 0x1, !P3 ;  /* 0x00000001ffd77807 */ /* 0x000fe40005800000 */
[----:B------:R-:W-:Y:S02]  /*2c50*/  ISETP.GE.U32.AND.EX P4, PT, R200, RZ, PT, P4 ;  /* 0x000000ffc800720c */ /* 0x000fe40003f86140 */
[----:B------:R-:W-:-:S02]  /*2c60*/  LOP3.LUT R10, R202, 0x68, RZ, 0xfc, !PT ;  /* 0x00000068ca0a7812 */ /* 0x000fc400078efcff */
[C---:B------:R-:W-:Y:S02]  /*2c70*/  IADD3 R11, P5, R202.reuse, 0x10, RZ ;  /* 0x00000010ca0b7810 */ /* 0x040fe40007fbe0ff */
[----:B------:R-:W-:Y:S02]  /*2c80*/  IADD3 R14, P3, R202, 0x11, RZ ;  /* 0x00000011ca0e7810 */ /* 0x000fe40007f7e0ff */
[----:B------:R-:W-:Y:S01]  /*2c90*/  SEL R213, RZ, 0x4, !P1 ;  /* 0x00000004ffd57807 */ /* 0x000fe20004800000 */
[--C-:B------:R-:W-:Y:S01]  /*2ca0*/  IMAD.X R18, RZ, RZ, R200.reuse, P5 ;  /* 0x000000ffff127224 */ /* 0x100fe200028e06c8 */
[----:B------:R-:W-:Y:S01]  /*2cb0*/  ISETP.GT.U32.AND.EX P0, PT, R200, RZ, PT, P0 ;  /* 0x000000ffc800720c */ /* 0x000fe20003f04100 */
[----:B------:R-:W-:Y:S01]  /*2cc0*/  IMAD.X R236, RZ, RZ, R200, P3 ;  /* 0x000000ffffec7224 */ /* 0x000fe200018e06c8 */
[----:B------:R-:W-:Y:S02]  /*2cd0*/  ISETP.GT.U32.AND P1, PT, R10, R201, PT ;  /* 0x000000c90a00720c */ /* 0x000fe40003f24070 */
[----:B------:R-:W-:-:S02]  /*2ce0*/  ISETP.GT.U32.AND P5, PT, R9, R3, PT ;  /* 0x000000030900720c */ /* 0x000fc40003fa4070 */
[----:B------:R-:W-:Y:S02]  /*2cf0*/  ISETP.GT.U32.AND P3, PT, R9, R201, PT ;  /* 0x000000c90900720c */ /* 0x000fe40003f64070 */
[----:B------:R-:W-:Y:S02]  /*2d00*/  SEL R212, RZ, 0x1, !P0 ;  /* 0x00000001ffd47807 */ /* 0x000fe40004000000 */
[----:B------:R-:W-:Y:S02]  /*2d10*/  ISETP.GT.U32.AND.EX P1, PT, R200, RZ, PT, P1 ;  /* 0x000000ffc800720c */ /* 0x000fe40003f24110 */
[----:B------:R-:W-:Y:S02]  /*2d20*/  ISETP.GT.U32.AND P0, PT, R10, R3, PT ;  /* 0x000000030a00720c */ /* 0x000fe40003f04070 */
[----:B------:R-:W-:Y:S02]  /*2d30*/  SEL R216, RZ, 0x1fffe, !P1 ;  /* 0x0001fffeffd87807 */ /* 0x000fe40004800000 */
[----:B------:R-:W-:Y:S01]  /*2d40*/  ISETP.GT.U32.AND.EX P1, PT, R200, RZ, PT, P0 ;  /* 0x000000ffc800720c */ /* 0x000fe20003f24100 */
[----:B------:R-:W-:-:S02]  /*2d50*/  WARPGROUP.DEPBAR.LE gsb0, 0x0 ;  /* 0x00008000000079c5 */ /* 0x000fc40000010000 */
[----:B------:R-:W-:Y:S01]  /*2d60*/  FMUL R8, R25, UR21 ;  /* 0x0000001519087c20 */ /* 0x000fe20008400000 */
[----:B------:R-:W-:-:S04]  /*2d70*/  FMUL R9, R26, UR21 ;  /* 0x000000151a097c20 */ /* 0x000fc80008400000 */
[----:B------:R-:W-:Y:S02]  /*2d80*/  FSEL R8, R8, -INF , !P4 ;  /* 0xff80000008087808 */ /* 0x000fe40006000000 */
[----:B------:R-:W-:-:S04]  /*2d90*/  ISETP.GT.U32.AND P4, PT, R202, R201, PT ;  /* 0x000000c9ca00720c */ /* 0x000fc80003f84070 */
[----:B------:R-:W-:Y:S02]  /*2da0*/  ISETP.GT.U32.AND.EX P4, PT, R200, RZ, PT, P4 ;  /* 0x000000ffc800720c */ /* 0x000fe40003f84140 */
[----:B------:R-:W-:Y:S02]  /*2db0*/  P2R R12, PR, RZ, 0x20 ;  /* 0x00000020ff0c7803 */ /* 0x000fe40000000000 */
[----:B------:R-:W-:Y:S02]  /*2dc0*/  FSEL R9, R9, -INF , !P4 ;  /* 0xff80000009097808 */ /* 0x000fe40006000000 */
[----:B------:R-:W-:Y:S01]  /*2dd0*/  ISETP.GE.U32.AND P4, PT, R202, R201, PT ;  /* 0x000000c9ca00720c */ /* 0x000fe20003f86070 */
[----:B------:R-:W-:Y:S01]  /*2de0*/  FMUL R10, R27, UR21 ;  /* 0x000000151b0a7c20 */ /* 0x000fe20008400000 */
[----:B------:R-:W-:Y:S02]  /*2df0*/  SEL R217, RZ, 0x7fff8, !P1 ;  /* 0x0007fff8ffd97807 */ /* 0x000fe40004800000 */
[----:B------:R-:W-:-:S02]  /*2e00*/  ISETP.GE.U32.AND.EX P4, PT, R200, RZ, PT, P4 ;  /* 0x000000ffc800720c */ /* 0x000fc40003f86140 */
[----:B------:R-:W-:Y:S01]  /*2e10*/  ISETP.NE.AND P1, PT, R12, RZ, PT ;  /* 0x000000ff0c00720c */ /* 0x000fe20003f25270 */
[----:B------:R-:W-:Y:S01]  /*2e20*/  FMUL R12, R29, UR21 ;  /* 0x000000151d0c7c20 */ /* 0x000fe20008400000 */
[----:B------:R-:W-:Y:S02]  /*2e30*/  FSEL R10, R10, -INF , !P4 ;  /* 0xff8000000a0a7808 */ /* 0x000fe40006000000 */
[C---:B------:R-:W-:Y:S02]  /*2e40*/  ISETP.GT.U32.AND P4, PT, R11.reuse, R3, PT ;  /* 0x000000030b00720c */ /* 0x040fe40003f84070 */
[----:B------:R-:W-:Y:S01]  /*2e50*/  ISETP.GT.U32.AND P5, PT, R11, R201, PT ;  /* 0x000000c90b00720c */ /* 0x000fe20003fa4070 */
[----:B------:R-:W-:Y:S01]  /*2e60*/  FMUL R11, R28, UR21 ;  /* 0x000000151c0b7c20 */ /* 0x000fe20008400000 */
[----:B------:R-:W-:-:S04]  /*2e70*/  ISETP.GT.U32.AND.EX P1, PT, R13, RZ, PT, P1 ;  /* 0x000000ff0d00720c */ /* 0x000fc80003f24110 */
[----:B------:R-:W-:Y:S02]  /*2e80*/  FSEL R12, R12, -INF , !P1 ;  /* 0xff8000000c0c7808 */ /* 0x000fe40004800000 */
[-C--:B------:R-:W-:Y:S02]  /*2e90*/  ISETP.GT.U32.AND P1, PT, R202, R3.reuse, PT ;  /* 0x00000003ca00720c */ /* 0x080fe40003f24070 */
[----:B------:R-:W-:Y:S01]  /*2ea0*/  FSEL R11, R11, -INF , !P6 ;  /* 0xff8000000b0b7808 */ /* 0x000fe20007000000 */
[----:B------:R-:W-:Y:S01]  /*2eb0*/  FMUL R15, R30, UR21 ;  /* 0x000000151e0f7c20 */ /* 0x000fe20008400000 */
[C---:B------:R-:W-:Y:S02]  /*2ec0*/  ISETP.GT.U32.AND P0, PT, R14.reuse, R3, PT ;  /* 0x000000030e00720c */ /* 0x040fe40003f04070 */
[----:B------:R-:W-:Y:S01]  /*2ed0*/  ISETP.GT.U32.AND P6, PT, R14, R201, PT ;  /* 0x000000c90e00720c */ /* 0x000fe20003fc4070 */
[----:B------:R-:W-:Y:S01]  /*2ee0*/  FMUL R14, R31, UR21 ;  /* 0x000000151f0e7c20 */ /* 0x000fe20008400000 */
[----:B------:R-:W-:Y:S01]  /*2ef0*/  ISETP.GT.U32.AND.EX P3, PT, R13, RZ, PT, P3 ;  /* 0x000000ff0d00720c */ /* 0x000fe20003f64130 */
[----:B------:R-:W-:Y:S01]  /*2f00*/  FMUL R13, R24, UR21 ;  /* 0x00000015180d7c20 */ /* 0x000fe20008400000 */
[----:B------:R-:W-:-:S02]  /*2f10*/  ISETP.GT.U32.AND.EX P1, PT, R200, RZ, PT, P1 ;  /* 0x000000ffc800720c */ /* 0x000fc40003f24110 */
[----:B------:R-:W-:Y:S02]  /*2f20*/  FSEL R14, R14, -INF , !P3 ;  /* 0xff8000000e0e7808 */ /* 0x000fe40005800000 */
[----:B------:R-:W-:Y:S02]  /*2f30*/  FSEL R13, R13, -INF , !P1 ;  /* 0xff8000000d0d7808 */ /* 0x000fe40004800000 */
[----:B------:R-:W-:Y:S01]  /*2f40*/  FSEL R15, R15, -INF , !P1 ;  /* 0xff8000000f0f7808 */ /* 0x000fe20004800000 */
[----:B------:R-:W-:Y:S01]  /*2f50*/  FMUL R24, R34, UR21 ;  /* 0x0000001522187c20 */ /* 0x000fe20008400000 */
[C---:B------:R-:W-:Y:S02]  /*2f60*/  ISETP.GT.U32.AND P1, PT, R16.reuse, R3, PT ;  /* 0x000000031000720c */ /* 0x040fe40003f24070 */
[----:B------:R-:W-:Y:S01]  /*2f70*/  ISETP.GT.U32.AND P3, PT, R16, R201, PT ;  /* 0x000000c91000720c */ /* 0x000fe20003f64070 */
[----:B------:R-:W-:Y:S01]  /*2f80*/  FMUL R16, R32, UR21 ;  /* 0x0000001520107c20 */ /* 0x000fe20008400000 */
[----:B------:R-:W-:-:S02]  /*2f90*/  ISETP.GT.U32.AND.EX P4, PT, R18, RZ, PT, P4 ;  /* 0x000000ff1200720c */ /* 0x000fc40003f84140 */
[----:B------:R-:W-:Y:S02]  /*2fa0*/  ISETP.GT.U32.AND.EX P5, PT, R18, RZ, PT, P5 ;  /* 0x000000ff1200720c */ /* 0x000fe40003fa4150 */
[----:B------:R-:W-:Y:S02]  /*2fb0*/  FSEL R16, R16, -INF , !P4 ;  /* 0xff80000010107808 */ /* 0x000fe40006000000 */
[----:B------:R-:W-:Y:S01]  /*2fc0*/  FSEL R24, R24, -INF , !P5 ;  /* 0xff80000018187808 */ /* 0x000fe20006800000 */
[----:B------:R-:W-:Y:S01]  /*2fd0*/  FMUL R25, R36, UR21 ;  /* 0x0000001524197c20 */ /* 0x000fe20008400000 */
[-C--:B------:R-:W-:Y:S02]  /*2fe0*/  ISETP.GT.U32.AND P4, PT, R237, R3.reuse, PT ;  /* 0x00000003ed00720c */ /* 0x080fe40003f84070 */
[----:B------:R-:W-:Y:S01]  /*2ff0*/  ISETP.GT.U32.AND P5, PT, R235, R3, PT ;  /* 0x00000003eb00720c */ /* 0x000fe20003fa4070 */
[----:B------:R-:W-:Y:S01]  /*3000*/  FMUL R18, R35, UR21 ;  /* 0x0000001523127c20 */ /* 0x000fe20008400000 */
[----:B------:R-:W-:Y:S01]  /*3010*/  ISETP.GT.U32.AND.EX P1, PT, R232, RZ, PT, P1 ;  /* 0x000000ffe800720c */ /* 0x000fe20003f24110 */
[----:B------:R-:W-:Y:S01]  /*3020*/  FMUL R26, R37, UR21 ;  /* 0x00000015251a7c20 */ /* 0x000fe20008400000 */
[----:B------:R-:W-:Y:S01]  /*3030*/  FMUL R29, R40, UR21 ;  /* 0x00000015281d7c20 */ /* 0x000fe20008400000 */
[----:B------:R-:W-:-:S02]  /*3040*/  ISETP.GT.U32.AND.EX P6, PT, R236, RZ, PT, P6 ;  /* 0x000000ffec00720c */ /* 0x000fc40003fc4160 */
[----:B------:R-:W-:Y:S02]  /*3050*/  ISETP.GT.U32.AND.EX P4, PT, R233, RZ, PT, P4 ;  /* 0x000000ffe900720c */ /* 0x000fe40003f84140 */
[----:B------:R-:W-:Y:S02]  /*3060*/  ISETP.GT.U32.AND.EX P5, PT, R228, RZ, PT, P5 ;  /* 0x000000ffe400720c */ /* 0x000fe40003fa4150 */
[----:B------:R-:W-:Y:S02]  /*3070*/  FSEL R25, R25, -INF , !P1 ;  /* 0xff80000019197808 */ /* 0x000fe40004800000 */
[----:B------:R-:W-:Y:S02]  /*3080*/  ISETP.GT.U32.AND P1, PT, R234, R3, PT ;  /* 0x00000003ea00720c */ /* 0x000fe40003f24070 */
[----:B------:R-:W-:Y:S02]  /*3090*/  FSEL R18, R18, -INF , !P6 ;  /* 0xff80000012127808 */ /* 0x000fe40007000000 */
[----:B------:R-:W-:-:S02]  /*30a0*/  FSEL R26, R26, -INF , !P4 ;  /* 0xff8000001a1a7808 */ /* 0x000fc40006000000 */
[----:B------:R-:W-:Y:S01]  /*30b0*/  FSEL R29, R29, -INF , !P5 ;  /* 0xff8000001d1d7808 */ /* 0x000fe20006800000 */
[----:B------:R-:W-:Y:S01]  /*30c0*/  FMUL R17, R33, UR21 ;  /* 0x0000001521117c20 */ /* 0x000fe20008400000 */
[-C--:B------:R-:W-:Y:S01]  /*30d0*/  ISETP.GT.U32.AND P6, PT, R235, R201.reuse, PT ;  /* 0x000000c9eb00720c */ /* 0x080fe20003fc4070 */
[----:B------:R-:W-:Y:S01]  /*30e0*/  FMUL R27, R38, UR21 ;  /* 0x00000015261b7c20 */ /* 0x000fe20008400000 */
[----:B------:R-:W-:Y:S01]  /*30f0*/  ISETP.GT.U32.AND P4, PT, R234, R201, PT ;  /* 0x000000c9ea00720c */ /* 0x000fe20003f84070 */
[----:B------:R-:W-:Y:S01]  /*3100*/  FMUL R30, R41, UR21 ;  /* 0x00000015291e7c20 */ /* 0x000fe20008400000 */
[----:B------:R-:W-:Y:S01]  /*3110*/  ISETP.GT.U32.AND P5, PT, R230, R3, PT ;  /* 0x00000003e600720c */ /* 0x000fe20003fa4070 */
[----:B------:R-:W-:Y:S01]  /*3120*/  FMUL R31, R42, UR21 ;  /* 0x000000152a1f7c20 */ /* 0x000fe20008400000 */
[----:B------:R-:W-:Y:S01]  /*3130*/  ISETP.GT.U32.AND.EX P0, PT, R236, RZ, PT, P0 ;  /* 0x000000ffec00720c */ /* 0x000fe20003f04100 */
[----:B------:R-:W-:Y:S01]  /*3140*/  FMUL R32, R43, UR21 ;  /* 0x000000152b207c20 */ /* 0x000fe20008400000 */
[----:B------:R-:W-:Y:S01]  /*3150*/  ISETP.GT.U32.AND.EX P3, PT, R232, RZ, PT, P3 ;  /* 0x000000ffe800720c */ /* 0x000fe20003f64130 */
[----:B------:R-:W-:Y:S01]  /*3160*/  FMUL R34, R45, UR21 ;  /* 0x000000152d227c20 */ /* 0x000fe20008400000 */
[----:B------:R-:W-:-:S02]  /*3170*/  ISETP.GT.U32.AND.EX P1, PT, R229, RZ, PT, P1 ;  /* 0x000000ffe500720c */ /* 0x000fc40003f24110 */
[----:B------:R-:W-:Y:S02]  /*3180*/  ISETP.GT.U32.AND.EX P6, PT, R228, RZ, PT, P6 ;  /* 0x000000ffe400720c */ /* 0x000fe40003fc4160 */
[----:B------:R-:W-:Y:S02]  /*3190*/  ISETP.GT.U32.AND.EX P4, PT, R229, RZ, PT, P4 ;  /* 0x000000ffe500720c */ /* 0x000fe40003f84140 */
[----:B------:R-:W-:Y:S02]  /*31a0*/  ISETP.GT.U32.AND.EX P5, PT, R225, RZ, PT, P5 ;  /* 0x000000ffe100720c */ /* 0x000fe40003fa4150 */
[----:B------:R-:W-:Y:S02]  /*31b0*/  FSEL R17, R17, -INF , !P0 ;  /* 0xff80000011117808 */ /* 0x000fe40004000000 */
[----:B------:R-:W-:Y:S02]  /*31c0*/  FSEL R27, R27, -INF , !P3 ;  /* 0xff8000001b1b7808 */ /* 0x000fe40005800000 */
[----:B------:R-:W-:-:S02]  /*31d0*/  FSEL R30, R30, -INF , !P1 ;  /* 0xff8000001e1e7808 */ /* 0x000fc40004800000 */
[----:B------:R-:W-:Y:S02]  /*31e0*/  ISETP.GT.U32.AND P0, PT, R237, R201, PT ;  /* 0x000000c9ed00720c */ /* 0x000fe40003f04070 */
[----:B------:R-:W-:Y:S02]  /*31f0*/  ISETP.GT.U32.AND P3, PT, R231, R3, PT ;  /* 0x00000003e700720c */ /* 0x000fe40003f64070 */
[----:B------:R-:W-:Y:S02]  /*3200*/  ISETP.GT.U32.AND P1, PT, R230, R201, PT ;  /* 0x000000c9e600720c */ /* 0x000fe40003f24070 */
[----:B------:R-:W-:Y:S02]  /*3210*/  FSEL R31, R31, -INF , !P6 ;  /* 0xff8000001f1f7808 */ /* 0x000fe40007000000 */
[----:B------:R-:W-:Y:S02]  /*3220*/  FSEL R32, R32, -INF , !P4 ;  /* 0xff80000020207808 */ /* 0x000fe40006000000 */
[----:B------:R-:W-:Y:S01]  /*3230*/  FSEL R34, R34, -INF , !P5 ;  /* 0xff80000022227808 */ /* 0x000fe20006800000 */
[----:B------:R-:W-:Y:S01]  /*3240*/  FMUL R28, R39, UR21 ;  /* 0x00000015271c7c20 */ /* 0x000fe20008400000 */
[C---:B------:R-:W-:Y:S01]  /*3250*/  ISETP.GT.U32.AND P6, PT, R227.reuse, R3, PT ;  /* 0x00000003e300720c */ /* 0x040fe20003fc4070 */
[----:B------:R-:W-:Y:S01]  /*3260*/  FMUL R33, R44, UR21 ;  /* 0x000000152c217c20 */ /* 0x000fe20008400000 */
[-C--:B------:R-:W-:Y:S01]  /*3270*/  ISETP.GT.U32.AND P4, PT, R227, R201.reuse, PT ;  /* 0x000000c9e300720c */ /* 0x080fe20003f84070 */
        /* <DEDUP_REMOVED lines=8> */
[C---:B------:R-:W-:Y:S02]  /*3300*/  ISETP.GT.U32.AND.EX P6, PT, R221.reuse, RZ, PT, P6 ;  /* 0x000000ffdd00720c */ /* 0x040fe40003fc4160 */
[----:B------:R-:W-:Y:S02]  /*3310*/  ISETP.GT.U32.AND.EX P4, PT, R221, RZ, PT, P4 ;  /* 0x000000ffdd00720c */ /* 0x000fe40003f84140 */
[----:B------:R-:W-:Y:S02]  /*3320*/  ISETP.GT.U32.AND.EX P5, PT, R222, RZ, PT, P5 ;  /* 0x000000ffde00720c */ /* 0x000fe40003fa4150 */
[----:B------:R-:W-:Y:S02]  /*3330*/  LOP3.LUT R41, R202, 0x59, RZ, 0xfc, !PT ;  /* 0x00000059ca297812 */ /* 0x000fe400078efcff */
[----:B------:R-:W-:Y:S02]  /*3340*/  FSEL R28, R28, -INF , !P0 ;  /* 0xff8000001c1c7808 */ /* 0x000fe40004000000 */
[----:B------:R-:W-:-:S02]  /*3350*/  FSEL R33, R33, -INF , !P3 ;  /* 0xff80000021217808 */ /* 0x000fc40005800000 */
[----:B------:R-:W-:Y:S02]  /*3360*/  FSEL R36, R36, -INF , !P1 ;  /* 0xff80000024247808 */ /* 0x000fe40004800000 */
[----:B------:R-:W-:Y:S02]  /*3370*/  ISETP.GT.U32.AND P0, PT, R231, R201, PT ;  /* 0x000000c9e700720c */ /* 0x000fe40003f04070 */
[----:B------:R-:W-:Y:S02]  /*3380*/  ISETP.GT.U32.AND P3, PT, R226, R3, PT ;  /* 0x00000003e200720c */ /* 0x000fe40003f64070 */
[----:B------:R-:W-:Y:S02]  /*3390*/  ISETP.GT.U32.AND P1, PT, R223, R201, PT ;  /* 0x000000c9df00720c */ /* 0x000fe40003f24070 */
[----:B------:R-:W-:Y:S02]  /*33a0*/  FSEL R37, R37, -INF , !P6 ;  /* 0xff80000025257808 */ /* 0x000fe40007000000 */
[----:B------:R-:W-:-:S02]  /*33b0*/  FSEL R38, R38, -INF , !P4 ;  /* 0xff80000026267808 */ /* 0x000fc40006000000 */
[----:B------:R-:W-:Y:S01]  /*33c0*/  FSEL R39, R39, -INF , !P5 ;  /* 0xff80000027277808 */ /* 0x000fe20006800000 */
[----:B------:R-:W-:Y:S01]  /*33d0*/  FMUL R35, R46, UR21 ;  /* 0x000000152e237c20 */ /* 0x000fe20008400000 */
[----:B------:R-:W-:Y:S01]  /*33e0*/  ISETP.GT.U32.AND P6, PT, R220, R3, PT ;  /* 0x00000003dc00720c */ /* 0x000fe20003fc4070 */
[----:B------:R-:W-:Y:S01]  /*33f0*/  FMUL R40, R49, UR21 ;  /* 0x0000001531287c20 */ /* 0x000fe20008400000 */
[C---:B------:R-:W-:Y:S02]  /*3400*/  ISETP.GT.U32.AND P4, PT, R41.reuse, R201, PT ;  /* 0x000000c92900720c */ /* 0x040fe40003f84070 */
[----:B------:R-:W-:Y:S01]  /*3410*/  ISETP.GT.U32.AND P5, PT, R41, R3, PT ;  /* 0x000000032900720c */ /* 0x000fe20003fa4070 */
[----:B------:R-:W-:Y:S01]  /*3420*/  FMUL R41, R54, UR21 ;  /* 0x0000001536297c20 */ /* 0x000fe20008400000 */
[----:B------:R-:W-:Y:S01]  /*3430*/  ISETP.GT.U32.AND.EX P0, PT, R224, RZ, PT, P0 ;  /* 0x000000ffe000720c */ /* 0x000fe20003f04100 */
[----:B------:R-:W-:Y:S01]  /*3440*/  FMUL R43, R53, UR21 ;  /* 0x00000015352b7c20 */ /* 0x000fe20008400000 */
[----:B------:R-:W-:-:S02]  /*3450*/  ISETP.GT.U32.AND.EX P3, PT, R222, RZ, PT, P3 ;  /* 0x000000ffde00720c */ /* 0x000fc40003f64130 */
[----:B------:R-:W-:Y:S02]  /*3460*/  ISETP.GT.U32.AND.EX P1, PT, R218, RZ, PT, P1 ;  /* 0x000000ffda00720c */ /* 0x000fe40003f24110 */
[C---:B------:R-:W-:Y:S02]  /*3470*/  LOP3.LUT R47, R202.reuse, 0x40, RZ, 0xfc, !PT ;  /* 0x00000040ca2f7812 */ /* 0x040fe400078efcff */
[----:B------:R-:W-:Y:S02]  /*3480*/  ISETP.GT.U32.AND.EX P6, PT, R219, RZ, PT, P6 ;  /* 0x000000ffdb00720c */ /* 0x000fe40003fc4160 */
[----:B------:R-:W-:Y:S02]  /*3490*/  LOP3.LUT R48, R202, 0x41, RZ, 0xfc, !PT ;  /* 0x00000041ca307812 */ /* 0x000fe400078efcff */
[----:B------:R-:W-:Y:S02]  /*34a0*/  FSEL R35, R35, -INF , !P0 ;  /* 0xff80000023237808 */ /* 0x000fe40004000000 */
[----:B------:R-:W-:-:S02]  /*34b0*/  FSEL R40, R40, -INF , !P3 ;  /* 0xff80000028287808 */ /* 0x000fc40005800000 */
[----:B------:R-:W-:Y:S02]  /*34c0*/  FSEL R41, R41, -INF , !P1 ;  /* 0xff80000029297808 */ /* 0x000fe40004800000 */
[----:B------:R-:W-:Y:S02]  /*34d0*/  ISETP.GT.U32.AND P0, PT, R223, R3, PT ;  /* 0x00000003df00720c */ /* 0x000fe40003f04070 */
[----:B------:R-:W-:Y:S02]  /*34e0*/  ISETP.GT.U32.AND P3, PT, R220, R201, PT ;  /* 0x000000c9dc00720c */ /* 0x000fe40003f64070 */
[-C--:B------:R-:W-:Y:S02]  /*34f0*/  ISETP.GT.U32.AND P1, PT, R47, R3.reuse, PT ;  /* 0x000000032f00720c */ /* 0x080fe40003f24070 */
[----:B------:R-:W-:Y:S01]  /*3500*/  FSEL R43, R43, -INF , !P6 ;  /* 0xff8000002b2b7808 */ /* 0x000fe20007000000 */
[----:B------:R-:W-:Y:S01]  /*3510*/  FMUL R42, R52, UR21 ;  /* 0x00000015342a7c20 */ /* 0x000fe20008400000 */
[----:B------:R-:W-:Y:S01]  /*3520*/  ISETP.GT.U32.AND P6, PT, R48, R3, PT ;  /* 0x000000033000720c */ /* 0x000fe20003fc4070 */
[----:B------:R-:W-:Y:S01]  /*3530*/  FMUL R44, R55, UR21 ;  /* 0x00000015372c7c20 */ /* 0x000fe20008400000 */
[----:B------:R-:W-:Y:S01]  /*3540*/  FMUL R46, R56, UR21 ;  /* 0x00000015382e7c20 */ /* 0x000fe20008400000 */
[----:B------:R-:W-:Y:S01]  /*3550*/  ISETP.GT.U32.AND.EX P0, PT, R218, RZ, PT, P0 ;  /* 0x000000ffda00720c */ /* 0x000fe20003f04100 */
[----:B------:R-:W-:Y:S01]  /*3560*/  FMUL R57, R57, UR21 ;  /* 0x0000001539397c20 */ /* 0x000fe20008400000 */
[----:B------:R-:W-:-:S02]  /*3570*/  ISETP.GT.U32.AND.EX P3, PT, R219, RZ, PT, P3 ;  /* 0x000000ffdb00720c */ /* 0x000fc40003f64130 */
[----:B------:R-:W-:Y:S02]  /*3580*/  ISETP.GT.U32.AND.EX P1, PT, R200, RZ, PT, P1 ;  /* 0x000000ffc800720c */ /* 0x000fe40003f24110 */
[----:B------:R-:W-:Y:S02]  /*3590*/  LOP3.LUT R45, R202, 0x51, RZ, 0xfc, !PT ;  /* 0x00000051ca2d7812 */ /* 0x000fe400078efcff */
[----:B------:R-:W-:Y:S02]  /*35a0*/  ISETP.GT.U32.AND.EX P6, PT, R200, RZ, PT, P6 ;  /* 0x000000ffc800720c */ /* 0x000fe40003fc4160 */
[----:B------:R-:W-:Y:S02]  /*35b0*/  FSEL R42, R42, -INF , !P0 ;  /* 0xff8000002a2a7808 */ /* 0x000fe40004000000 */
[----:B------:R-:W-:Y:S02]  /*35c0*/  FSEL R44, R44, -INF , !P3 ;  /* 0xff8000002c2c7808 */ /* 0x000fe40005800000 */
[----:B------:R-:W-:-:S02]  /*35d0*/  FSEL R46, R46, -INF , !P1 ;  /* 0xff8000002e2e7808 */ /* 0x000fc40004800000 */
[C---:B------:R-:W-:Y:S02]  /*35e0*/  ISETP.GT.U32.AND P0, PT, R45.reuse, R201, PT ;  /* 0x000000c92d00720c */ /* 0x040fe40003f04070 */
[----:B------:R-:W-:Y:S02]  /*35f0*/  ISETP.GT.U32.AND P3, PT, R45, R3, PT ;  /* 0x000000032d00720c */ /* 0x000fe40003f64070 */
[-C--:B------:R-:W-:Y:S02]  /*3600*/  ISETP.GT.U32.AND P1, PT, R47, R201.reuse, PT ;  /* 0x000000c92f00720c */ /* 0x080fe40003f24070 */
[----:B------:R-:W-:Y:S02]  /*3610*/  ISETP.GT.U32.AND.EX P2, PT, R200, RZ, PT, P2 ;  /* 0x000000ffc800720c */ /* 0x000fe40003f44120 */
[----:B------:R-:W-:Y:S01]  /*3620*/  FSEL R45, R57, -INF , !P6 ;  /* 0xff800000392d7808 */ /* 0x000fe20007000000 */
[----:B------:R-:W-:Y:S01]  /*3630*/  FMUL R47, R58, UR21 ;  /* 0x000000153a2f7c20 */ /* 0x000fe20008400000 */
[----:B------:R-:W-:Y:S01]  /*3640*/  ISETP.GT.U32.AND P6, PT, R48, R201, PT ;  /* 0x000000c93000720c */ /* 0x000fe20003fc4070 */
[----:B------:R-:W-:Y:S01]  /*3650*/  FMUL R48, R59, UR21 ;  /* 0x000000153b307c20 */ /* 0x000fe20008400000 */
[----:B------:R-:W-:Y:S01]  /*3660*/  ISETP.GT.U32.AND.EX P1, PT, R200, RZ, PT, P1 ;  /* 0x000000ffc800720c */ /* 0x000fe20003f24110 */
[----:B------:R-:W-:Y:S01]  /*3670*/  IMAD.IADD R215, R215, 0x1, R216 ;  /* 0x00000001d7d77824 */ /* 0x000fe200078e02d8 */
[----:B------:R-:W-:-:S02]  /*3680*/  SEL R52, RZ, 0x1, !P2 ;  /* 0x00000001ff347807 */ /* 0x000fc40005000000 */
[----:B------:R-:W-:Y:S02]  /*3690*/  LOP3.LUT R51, R202, 0x48, RZ, 0xfc, !PT ;  /* 0x00000048ca337812 */ /* 0x000fe400078efcff */
[----:B------:R-:W-:Y:S02]  /*36a0*/  ISETP.GT.U32.AND.EX P6, PT, R200, RZ, PT, P6 ;  /* 0x000000ffc800720c */ /* 0x000fe40003fc4160 */
[----:B------:R-:W-:Y:S01]  /*36b0*/  LOP3.LUT R49, R202, 0x49, RZ, 0xfc, !PT ;  /* 0x00000049ca317812 */ /* 0x000fe200078efcff */
[----:B------:R-:W-:Y:S01]  /*36c0*/  IMAD.IADD R52, R52, 0x1, R209 ;  /* 0x0000000134347824 */ /* 0x000fe200078e02d1 */
[----:B------:R-:W-:Y:S02]  /*36d0*/  FSEL R47, R47, -INF , !P1 ;  /* 0xff8000002f2f7808 */ /* 0x000fe40004800000 */
[----:B------:R-:W-:Y:S02]  /*36e0*/  ISETP.GT.U32.AND P1, PT, R51, R3, PT ;  /* 0x000000033300720c */ /* 0x000fe40003f24070 */
[----:B------:R-:W-:-:S02]  /*36f0*/  FSEL R48, R48, -INF , !P6 ;  /* 0xff80000030307808 */ /* 0x000fc40007000000 */
[----:B------:R-:W-:Y:S01]  /*3700*/  LOP3.LUT R215, R215, 0x3, RZ, 0xc0, !PT ;  /* 0x00000003d7d77812 */ /* 0x000fe200078ec0ff */
[----:B------:R-:W-:Y:S01]  /*3710*/  FMUL R50, R60, UR21 ;  /* 0x000000153c327c20 */ /* 0x000fe20008400000 */
[----:B------:R-:W-:Y:S01]  /*3720*/  ISETP.GT.U32.AND P6, PT, R49, R3, PT ;  /* 0x000000033100720c */ /* 0x000fe20003fc4070 */
[----:B------:R-:W-:Y:S01]  /*3730*/  IMAD.IADD R204, R205, 0x1, R204 ;  /* 0x00000001cdcc7824 */ /* 0x000fe200078e02cc */
[----:B------:R-:W-:Y:S01]  /*3740*/  ISETP.GT.U32.AND.EX P1, PT, R200, RZ, PT, P1 ;  /* 0x000000ffc800720c */ /* 0x000fe20003f24110 */
[----:B------:R-:W-:Y:S01]  /*3750*/  FMUL R61, R61, UR21 ;  /* 0x000000153d3d7c20 */ /* 0x000fe20008400000 */
[----:B------:R-:W-:Y:S01]  /*3760*/  LOP3.LUT R52, R52, 0x3, RZ, 0xc0, !PT ;  /* 0x0000000334347812 */ /* 0x000fe200078ec0ff */
[----:B------:R-:W-:Y:S01]  /*3770*/  IMAD.IADD R211, R212, 0x1, R211 ;  /* 0x00000001d4d37824 */ /* 0x000fe200078e02d3 */
[----:B------:R-:W-:Y:S02]  /*3780*/  IADD3 R214, R215, R217, R214 ;  /* 0x000000d9d7d67210 */ /* 0x000fe40007ffe0d6 */
[----:B------:R-:W-:-:S02]  /*3790*/  ISETP.GT.U32.AND.EX P6, PT, R200, RZ, PT, P6 ;  /* 0x000000ffc800720c */ /* 0x000fc40003fc4160 */
[----:B------:R-:W-:Y:S01]  /*37a0*/  FSEL R50, R50, -INF , !P1 ;  /* 0xff80000032327808 */ /* 0x000fe20004800000 */
[----:B------:R-:W-:Y:S01]  /*37b0*/  IMAD.SHL.U32 R53, R214, 0x100, RZ ;  /* 0x00000100d6357824 */ /* 0x000fe200078e00ff */
[-C--:B------:R-:W-:Y:S02]  /*37c0*/  ISETP.GT.U32.AND P1, PT, R49, R201.reuse, PT ;  /* 0x000000c93100720c */ /* 0x080fe40003f24070 */
[----:B------:R-:W-:Y:S02]  /*37d0*/  LOP3.LUT R204, R204, 0x3, RZ, 0xc0, !PT ;  /* 0x00000003cccc7812 */ /* 0x000fe400078ec0ff */
[----:B------:R-:W-:Y:S02]  /*37e0*/  IADD3 R207, R52, R208, R207 ;  /* 0x000000d034cf7210 */ /* 0x000fe40007ffe0cf */
[----:B------:R-:W-:Y:S02]  /*37f0*/  FSEL R49, R61, -INF , !P6 ;  /* 0xff8000003d317808 */ /* 0x000fe40007000000 */
[----:B------:R-:W-:Y:S01]  /*3800*/  ISETP.GT.U32.AND P6, PT, R51, R201, PT ;  /* 0x000000c93300720c */ /* 0x000fe20003fc4070 */
[----:B------:R-:W-:Y:S01]  /*3810*/  FMUL R51, R63, UR21 ;  /* 0x000000153f337c20 */ /* 0x000fe20008400000 */
[----:B------:R-:W-:-:S02]  /*3820*/  LOP3.LUT R211, R211, 0x3, RZ, 0xc0, !PT ;  /* 0x00000003d3d37812 */ /* 0x000fc400078ec0ff */
[----:B------:R-:W-:Y:S02]  /*3830*/  IADD3 R203, R204, R203, R206 ;  /* 0x000000cbcccb7210 */ /* 0x000fe40007ffe0ce */
[----:B------:R-:W-:Y:S02]  /*3840*/  ISETP.GT.U32.AND.EX P1, PT, R200, RZ, PT, P1 ;  /* 0x000000ffc800720c */ /* 0x000fe40003f24110 */
[----:B------:R-:W-:Y:S02]  /*3850*/  LOP3.LUT R54, R207, 0xf, RZ, 0xc0, !PT ;  /* 0x0000000fcf367812 */ /* 0x000fe400078ec0ff */
[----:B------:R-:W-:Y:S02]  /*3860*/  LOP3.LUT R56, R202, 0x50, RZ, 0xfc, !PT ;  /* 0x00000050ca387812 */ /* 0x000fe400078efcff */
[----:B------:R-:W-:Y:S02]  /*3870*/  IADD3 R210, R211, R210, R213 ;  /* 0x000000d2d3d27210 */ /* 0x000fe40007ffe0d5 */
[----:B------:R-:W-:Y:S01]  /*3880*/  LOP3.LUT R53, R53, 0xf00, RZ, 0xe2, !PT ;  /* 0x00000f0035357812 */ /* 0x000fe200078ee2ff */
[----:B------:R-:W-:Y:S01]  /*3890*/  IMAD R203, R203, 0x10, R54 ;  /* 0x00000010cbcb7824 */ /* 0x000fe200078e0236 */
[----:B------:R-:W-:-:S02]  /*38a0*/  FSEL R51, R51, -INF , !P1 ;  /* 0xff80000033337808 */ /* 0x000fc40004800000 */
[----:B------:R-:W-:Y:S01]  /*38b0*/  ISETP.GT.U32.AND P1, PT, R56, R3, PT ;  /* 0x000000033800720c */ /* 0x000fe20003f24070 */
[----:B------:R-:W-:Y:S02]  /*38c0*/  IMAD R210, R210, 0x1000, R53 ;  /* 0x00001000d2d27824 */ /* 0x000fe400078e0235 */
[----:B------:R-:W-:Y:S01]  /*38d0*/  FMUL R52, R62, UR21 ;  /* 0x000000153e347c20 */ /* 0x000fe20008400000 */
[----:B------:R-:W-:Y:S01]  /*38e0*/  FMUL R53, R64, UR21 ;  /* 0x0000001540357c20 */ /* 0x000fe20008400000 */
[C---:B------:R-:W-:Y:S02]  /*38f0*/  ISETP.GT.U32.AND.EX P6, PT, R200.reuse, RZ, PT, P6 ;  /* 0x000000ffc800720c */ /* 0x040fe40003fc4160 */
[----:B------:R-:W-:Y:S02]  /*3900*/  ISETP.GT.U32.AND.EX P1, PT, R200, RZ, PT, P1 ;  /* 0x000000ffc800720c */ /* 0x000fe40003f24110 */
[----:B------:R-:W-:Y:S02]  /*3910*/  LOP3.LUT R202, R202, 0x58, RZ, 0xfc, !PT ;  /* 0x00000058caca7812 */ /* 0x000fe400078efcff */
[----:B------:R-:W-:-:S02]  /*3920*/  LOP3.LUT R203, R203, 0xff, RZ, 0xc0, !PT ;  /* 0x000000ffcbcb7812 */ /* 0x000fc400078ec0ff */
[----:B------:R-:W-:Y:S02]  /*3930*/  FSEL R52, R52, -INF , !P6 ;  /* 0xff80000034347808 */ /* 0x000fe40007000000 */
[----:B------:R-:W-:Y:S02]  /*3940*/  FSEL R53, R53, -INF , !P1 ;  /* 0xff80000035357808 */ /* 0x000fe40004800000 */
[-C--:B------:R-:W-:Y:S02]  /*3950*/  ISETP.GT.U32.AND P6, PT, R56, R201.reuse, PT ;  /* 0x000000c93800720c */ /* 0x080fe40003fc4070 */
[----:B------:R-:W-:Y:S01]  /*3960*/  ISETP.GT.U32.AND P1, PT, R202, R201, PT ;  /* 0x000000c9ca00720c */ /* 0x000fe20003f24070 */
[----:B------:R-:W-:Y:S02]  /*3970*/  IMAD.IADD R201, R210, 0x1, R203 ;  /* 0x00000001d2c97824 */ /* 0x000fe400078e02cb */
[----:B------:R-:W-:Y:S01]  /*3980*/  FMUL R54, R65, UR21 ;  /* 0x0000001541367c20 */ /* 0x000fe20008400000 */
[----:B------:R-:W-:Y:S01]  /*3990*/  ISETP.GT.U32.AND.EX P3, PT, R200, RZ, PT, P3 ;  /* 0x000000ffc800720c */ /* 0x000fe20003f64130 */
[----:B------:R-:W-:Y:S01]  /*39a0*/  FMUL R55, R66, UR21 ;  /* 0x0000001542377c20 */ /* 0x000fe20008400000 */
[----:B------:R-:W-:-:S02]  /*39b0*/  LOP3.LUT R201, R201, 0xffff, RZ, 0xc0, !PT ;  /* 0x0000ffffc9c97812 */ /* 0x000fc400078ec0ff */
[----:B------:R-:W-:Y:S02]  /*39c0*/  FSEL R54, R54, -INF , !P3 ;  /* 0xff80000036367808 */ /* 0x000fe40005800000 */
[----:B------:R-:W-:Y:S02]  /*39d0*/  ISETP.GT.U32.AND.EX P6, PT, R200, RZ, PT, P6 ;  /* 0x000000ffc800720c */ /* 0x000fe40003fc4160 */
[----:B------:R-:W-:Y:S02]  /*39e0*/  ISETP.GT.U32.AND P3, PT, R202, R3, PT ;  /* 0x00000003ca00720c */ /* 0x000fe40003f64070 */
[----:B------:R-:W-:Y:S02]  /*39f0*/  SHF.R.U32.HI R58, RZ, 0xf, R201 ;  /* 0x0000000fff3a7819 */ /* 0x000fe400000116c9 */
[----:B------:R-:W-:Y:S01]  /*3a00*/  FMNMX R60, R9, R10, !PT ;  /* 0x0000000a093c7209 */ /* 0x000fe20007800000 */
[----:B------:R-:W-:Y:S01]  /*3a10*/  FMUL R56, R67, UR21 ;  /* 0x0000001543387c20 */ /* 0x000fe20008400000 */
[----:B------:R-:W-:Y:S01]  /*3a20*/  ISETP.GT.U32.AND.EX P0, PT, R200, RZ, PT, P0 ;  /* 0x000000ffc800720c */ /* 0x000fe20003f04100 */
[----:B------:R-:W-:Y:S01]  /*3a30*/  FMUL R57, R68, UR21 ;  /* 0x0000001544397c20 */ /* 0x000fe20008400000 */
[----:B------:R-:W-:-:S02]  /*3a40*/  FSEL R55, R55, -INF , !P6 ;  /* 0xff80000037377808 */ /* 0x000fc40007000000 */
[----:B------:R-:W-:Y:S02]  /*3a50*/  ISETP.GT.U32.AND.EX P3, PT, R200, RZ, PT, P3 ;  /* 0x000000ffc800720c */ /* 0x000fe40003f64130 */
[--C-:B------:R-:W-:Y:S02]  /*3a60*/  SHF.R.U32.HI R59, RZ, 0xe, R201.reuse ;  /* 0x0000000eff3b7819 */ /* 0x100fe400000116c9 */
[----:B------:R-:W-:Y:S02]  /*3a70*/  LOP3.LUT P6, RZ, R58, 0x1, RZ, 0xc0, !PT ;  /* 0x000000013aff7812 */ /* 0x000fe400078cc0ff */
[----:B------:R-:W-:Y:S02]  /*3a80*/  FMNMX R61, R15, R60, !PT ;  /* 0x0000003c0f3d7209 */ /* 0x000fe40007800000 */
[----:B------:R-:W-:Y:S02]  /*3a90*/  SHF.R.U32.HI R58, RZ, 0xd, R201 ;  /* 0x0000000dff3a7819 */ /* 0x000fe400000116c9 */
[----:B------:R-:W-:-:S02]  /*3aa0*/  FSEL R56, R56, -INF , !P0 ;  /* 0xff80000038387808 */ /* 0x000fc40004000000 */
[----:B------:R-:W-:Y:S01]  /*3ab0*/  LOP3.LUT P0, RZ, R59, 0x1, RZ, 0xc0, !PT ;  /* 0x000000013bff7812 */ /* 0x000fe2000780c0ff */
[----:B------:R-:W-:Y:S01]  /*3ac0*/  FMUL R59, R69, UR21 ;  /* 0x00000015453b7c20 */ /* 0x000fe20008400000 */
[----:B------:R-:W-:Y:S02]  /*3ad0*/  FSEL R57, R57, -INF , !P3 ;  /* 0xff80000039397808 */ /* 0x000fe40005800000 */
[----:B------:R-:W-:Y:S02]  /*3ae0*/  FMNMX R61, R14, R61, !PT ;  /* 0x0000003d0e3d7209 */ /* 0x000fe40007800000 */
[----:B------:R-:W-:Y:S01]  /*3af0*/  LOP3.LUT P3, RZ, R58, 0x1, RZ, 0xc0, !PT ;  /* 0x000000013aff7812 */ /* 0x000fe2000786c0ff */
[----:B------:R-:W-:Y:S01]  /*3b00*/  FMUL R58, R70, UR21 ;  /* 0x00000015463a7c20 */ /* 0x000fe20008400000 */
[C---:B------:R-:W-:Y:S02]  /*3b10*/  ISETP.GT.U32.AND.EX P5, PT, R200.reuse, RZ, PT, P5 ;  /* 0x000000ffc800720c */ /* 0x040fe40003fa4150 */
[----:B------:R-:W-:-:S02]  /*3b20*/  ISETP.GT.U32.AND.EX P1, PT, R200, RZ, PT, P1 ;  /* 0x000000ffc800720c */ /* 0x000fc40003f24110 */
[--C-:B------:R-:W-:Y:S02]  /*3b30*/  SHF.R.U32.HI R62, RZ, 0xc, R201.reuse ;  /* 0x0000000cff3e7819 */ /* 0x100fe400000116c9 */
[----:B------:R-:W-:Y:S02]  /*3b40*/  SHF.R.U32.HI R60, RZ, 0xb, R201 ;  /* 0x0000000bff3c7819 */ /* 0x000fe400000116c9 */
[----:B------:R-:W-:Y:S02]  /*3b50*/  FMNMX R63, R24, R61, !PT ;  /* 0x0000003d183f7209 */ /* 0x000fe40007800000 */
[----:B------:R-:W-:Y:S02]  /*3b60*/  FSEL R59, R59, -INF , !P5 ;  /* 0xff8000003b3b7808 */ /* 0x000fe40006800000 */
[----:B------:R-:W-:Y:S02]  /*3b70*/  LOP3.LUT P5, RZ, R62, 0x1, RZ, 0xc0, !PT ;  /* 0x000000013eff7812 */ /* 0x000fe400078ac0ff */
[----:B------:R-:W-:-:S02]  /*3b80*/  FSEL R58, R58, -INF , !P1 ;  /* 0xff8000003a3a7808 */ /* 0x000fc40004800000 */
[----:B------:R-:W-:Y:S01]  /*3b90*/  LOP3.LUT P1, RZ, R60, 0x1, RZ, 0xc0, !PT ;  /* 0x000000013cff7812 */ /* 0x000fe2000782c0ff */
[----:B------:R-:W-:Y:S01]  /*3ba0*/  FMUL R60, R71, UR21 ;  /* 0x00000015473c7c20 */ /* 0x000fe20008400000 */
[----:B------:R-:W-:Y:S02]  /*3bb0*/  FMNMX R62, R18, R63, !PT ;  /* 0x0000003f123e7209 */ /* 0x000fe40007800000 */
[----:B------:R-:W-:Y:S02]  /*3bc0*/  ISETP.GT.U32.AND.EX P4, PT, R200, RZ, PT, P4 ;  /* 0x000000ffc800720c */ /* 0x000fe40003f84140 */
[----:B------:R-:W-:Y:S02]  /*3bd0*/  SHF.R.U32.HI R64, RZ, 0xa, R201 ;  /* 0x0000000aff407819 */ /* 0x000fe400000116c9 */
[----:B------:R-:W-:Y:S02]  /*3be0*/  FMNMX R65, R27, R62, !PT ;  /* 0x0000003e1b417209 */ /* 0x000fe40007800000 */
[----:B------:R-:W-:-:S02]  /*3bf0*/  FSEL R60, R60, -INF , !P4 ;  /* 0xff8000003c3c7808 */ /* 0x000fc40006000000 */
[----:B------:R-:W-:Y:S02]  /*3c00*/  LOP3.LUT P4, RZ, R64, 0x1, RZ, 0xc0, !PT ;  /* 0x0000000140ff7812 */ /* 0x000fe4000788c0ff */
[----:B------:R-:W-:Y:S01]  /*3c10*/  FMNMX R64, R28, R65, !PT ;  /* 0x000000411c407209 */ /* 0x000fe20007800000 */
[----:B------:R-:W-:Y:S01]  /*3c20*/  FMUL R61, R72, UR21 ;  /* 0x00000015483d7c20 */ /* 0x000fe20008400000 */
[----:B------:R-:W-:Y:S02]  /*3c30*/  SHF.R.U32.HI R66, RZ, 0x9, R201 ;  /* 0x00000009ff427819 */ /* 0x000fe400000116c9 */
[----:B------:R-:W-:Y:S01]  /*3c40*/  FMNMX R65, R31, R64, !PT ;  /* 0x000000401f417209 */ /* 0x000fe20007800000 */
[----:B------:R-:W-:Y:S01]  /*3c50*/  FMUL R62, R74, UR21 ;  /* 0x000000154a3e7c20 */ /* 0x000fe20008400000 */
[----:B------:R-:W-:Y:S02]  /*3c60*/  FSEL R61, R61, -INF , !P6 ;  /* 0xff8000003d3d7808 */ /* 0x000fe40007000000 */
[----:B------:R-:W-:-:S02]  /*3c70*/  FMNMX R64, R32, R65, !PT ;  /* 0x0000004120407209 */ /* 0x000fc40007800000 */
[----:B------:R-:W-:Y:S02]  /*3c80*/  LOP3.LUT P6, RZ, R66, 0x1, RZ, 0xc0, !PT ;  /* 0x0000000142ff7812 */ /* 0x000fe400078cc0ff */
[--C-:B------:R-:W-:Y:S01]  /*3c90*/  SHF.R.U32.HI R66, RZ, 0x8, R201.reuse ;  /* 0x00000008ff427819 */ /* 0x100fe200000116c9 */
[----:B------:R-:W-:Y:S01]  /*3ca0*/  FMUL R72, R79, UR21 ;  /* 0x000000154f487c20 */ /* 0x000fe20008400000 */
[----:B------:R-:W-:Y:S02]  /*3cb0*/  FMNMX R65, R35, R64, !PT ;  /* 0x0000004023417209 */ /* 0x000fe40007800000 */
[----:B------:R-:W-:Y:S02]  /*3cc0*/  FSEL R62, R62, -INF , !P3 ;  /* 0xff8000003e3e7808 */ /* 0x000fe40005800000 */
[----:B------:R-:W-:Y:S02]  /*3cd0*/  LOP3.LUT P3, RZ, R66, 0x1, RZ, 0xc0, !PT ;  /* 0x0000000142ff7812 */ /* 0x000fe4000786c0ff */
[----:B------:R-:W-:-:S02]  /*3ce0*/  SHF.R.U32.HI R64, RZ, 0x4, R201 ;  /* 0x00000004ff407819 */ /* 0x000fc400000116c9 */
[----:B------:R-:W-:Y:S02]  /*3cf0*/  FMNMX R65, R36, R65, !PT ;  /* 0x0000004124417209 */ /* 0x000fe40007800000 */
[----:B------:R-:W-:Y:S01]  /*3d00*/  FSEL R72, R72, -INF , !P3 ;  /* 0xff80000048487808 */ /* 0x000fe20005800000 */
[----:B------:R-:W-:Y:S01]  /*3d10*/  FMUL R74, R78, UR21 ;  /* 0x000000154e4a7c20 */ /* 0x000fe20008400000 */
[----:B------:R-:W-:Y:S01]  /*3d20*/  LOP3.LUT P3, RZ, R64, 0x1, RZ, 0xc0, !PT ;  /* 0x0000000140ff7812 */ /* 0x000fe2000786c0ff */
[----:B------:R-:W-:Y:S01]  /*3d30*/  FMUL R63, R75, UR21 ;  /* 0x000000154b3f7c20 */ /* 0x000fe20008400000 */
[----:B------:R-:W-:Y:S02]  /*3d40*/  FMNMX R64, R38, R65, !PT ;  /* 0x0000004126407209 */ /* 0x000fe40007800000 */
[--C-:B------:R-:W-:Y:S02]  /*3d50*/  SHF.R.U32.HI R66, RZ, 0x5, R201.reuse ;  /* 0x00000005ff427819 */ /* 0x100fe400000116c9 */
[----:B------:R-:W-:Y:S01]  /*3d60*/  SHF.R.U32.HI R67, RZ, 0x7, R201 ;  /* 0x00000007ff437819 */ /* 0x000fe200000116c9 */
[----:B------:R-:W-:Y:S01]  /*3d70*/  FMUL R78, R83, UR21 ;  /* 0x00000015534e7c20 */ /* 0x000fe20008400000 */
[----:B------:R-:W-:-:S02]  /*3d80*/  FMNMX R64, R39, R64, !PT ;  /* 0x0000004027407209 */ /* 0x000fc40007800000 */
[----:B------:R-:W-:Y:S02]  /*3d90*/  FSEL R74, R74, -INF , !P6 ;  /* 0xff8000004a4a7808 */ /* 0x000fe40007000000 */
[----:B------:R-:W-:Y:S02]  /*3da0*/  FSEL R63, R63, -INF , !P5 ;  /* 0xff8000003f3f7808 */ /* 0x000fe40006800000 */
[----:B------:R-:W-:Y:S02]  /*3db0*/  LOP3.LUT P6, RZ, R66, 0x1, RZ, 0xc0, !PT ;  /* 0x0000000142ff7812 */ /* 0x000fe400078cc0ff */
[----:B------:R-:W-:Y:S02]  /*3dc0*/  LOP3.LUT P5, RZ, R67, 0x1, RZ, 0xc0, !PT ;  /* 0x0000000143ff7812 */ /* 0x000fe400078ac0ff */
[----:B------:R-:W-:Y:S02]  /*3dd0*/  SHF.R.U32.HI R66, RZ, 0x1, R201 ;  /* 0x00000001ff427819 */ /* 0x000fe400000116c9 */
[----:B------:R-:W-:-:S02]  /*3de0*/  FMNMX R67, R41, R64, !PT ;  /* 0x0000004029437209 */ /* 0x000fc40007800000 */
[----:B------:R-:W-:Y:S02]  /*3df0*/  FSEL R78, R78, -INF , !P3 ;  /* 0xff8000004e4e7808 */ /* 0x000fe40005800000 */
[----:B------:R-:W-:Y:S02]  /*3e00*/  LOP3.LUT P3, RZ, R66, 0x1, RZ, 0xc0, !PT ;  /* 0x0000000142ff7812 */ /* 0x000fe4000786c0ff */
[----:B------:R-:W-:-:S04]  /*3e10*/  FMNMX R66, R44, R67, !PT ;  /* 0x000000432c427209 */ /* 0x000fc80007800000 */
[----:B------:R-:W-:Y:S01]  /*3e20*/  FMNMX R67, R47, R66, !PT ;  /* 0x000000422f437209 */ /* 0x000fe20007800000 */
[----:B------:R-:W-:Y:S01]  /*3e30*/  FMUL R75, R82, UR21 ;  /* 0x00000015524b7c20 */ /* 0x000fe20008400000 */
[----:B------:R-:W-:Y:S02]  /*3e40*/  FMUL R82, R86, UR21 ;  /* 0x0000001556527c20 */ /* 0x000fe40008400000 */
[----:B------:R-:W-:Y:S02]  /*3e50*/  FMNMX R67, R48, R67, !PT ;  /* 0x0000004330437209 */ /* 0x000fe40007800000 */
[----:B------:R-:W-:Y:S02]  /*3e60*/  SHF.R.U32.HI R68, RZ, 0x3, R201 ;  /* 0x00000003ff447819 */ /* 0x000fe400000116c9 */
[----:B------:R-:W-:Y:S02]  /*3e70*/  FMNMX R66, R52, R67, !PT ;  /* 0x0000004334427209 */ /* 0x000fe40007800000 */
[----:B------:R-:W-:-:S02]  /*3e80*/  FSEL R82, R82, -INF , !P3 ;  /* 0xff80000052527808 */ /* 0x000fc40005800000 */
[----:B------:R-:W-:Y:S02]  /*3e90*/  LOP3.LUT P3, RZ, R68, 0x1, RZ, 0xc0, !PT ;  /* 0x0000000144ff7812 */ /* 0x000fe4000786c0ff */
[----:B------:R-:W-:Y:S01]  /*3ea0*/  FMNMX R68, R51, R66, !PT ;  /* 0x0000004233447209 */ /* 0x000fe20007800000 */
[----:B------:R-:W-:-:S03]  /*3eb0*/  FMUL R79, R87, UR21 ;  /* 0x00000015574f7c20 */ /* 0x000fc60008400000 */
[----:B------:R-:W-:-:S04]  /*3ec0*/  FMNMX R87, R55, R68, !PT ;  /* 0x0000004437577209 */ /* 0x000fc80007800000 */
[----:B------:R-:W-:Y:S02]  /*3ed0*/  FMNMX R203, R56, R87, !PT ;  /* 0x0000005738cb7209 */ /* 0x000fe40007800000 */
[----:B------:R-:W-:Y:S02]  /*3ee0*/  SHF.R.U32.HI R65, RZ, 0x6, R201 ;  /* 0x00000006ff417819 */ /* 0x000fe400000116c9 */
[----:B------:R-:W-:Y:S02]  /*3ef0*/  FMNMX R203, R58, R203, !PT ;  /* 0x000000cb3acb7209 */ /* 0x000fe40007800000 */
[----:B------:R-:W-:Y:S02]  /*3f00*/  FSEL R75, R75, -INF , !P6 ;  /* 0xff8000004b4b7808 */ /* 0x000fe40007000000 */
[----:B------:R-:W-:Y:S01]  /*3f10*/  LOP3.LUT P6, RZ, R65, 0x1, RZ, 0xc0, !PT ;  /* 0x0000000141ff7812 */ /* 0x000fe200078cc0ff */
[----:B------:R-:W-:Y:S01]  /*3f20*/  IMAD.WIDE R64, R0, 0x2, R192 ;  /* 0x0000000200407825 */ /* 0x000fe200078e02c0 */
[----:B------:R-:W-:-:S04]  /*3f30*/  FMNMX R203, R60, R203, !PT ;  /* 0x000000cb3ccb7209 */ /* 0x000fc80007800000 */
[----:B------:R-:W-:Y:S01]  /*3f40*/  FMNMX R204, R62, R203, !PT ;  /* 0x000000cb3ecc7209 */ /* 0x000fe20007800000 */
[----:B------:R0:W2:Y:S03]  /*3f50*/  LDG.E.U16 R83, desc[UR28][R64.64] ;  /* 0x0000001c40537981 */ /* 0x0000a6000c1e1500 */
[----:B------:R-:W-:Y:S01]  /*3f60*/  FMNMX R207, R63, R204, !PT ;  /* 0x000000cc3fcf7209 */ /* 0x000fe20007800000 */
[----:B0-----:R-:W-:-:S03]  /*3f70*/  IMAD.WIDE R64, R0, 0x2, R194 ;  /* 0x0000000200407825 */ /* 0x001fc600078e02c2 */
[----:B------:R-:W-:Y:S02]  /*3f80*/  FMNMX R207, R74, R207, !PT ;  /* 0x000000cf4acf7209 */ /* 0x000fe40007800000 */
[----:B------:R0:W3:Y:S02]  /*3f90*/  LDG.E.U16 R86, desc[UR28][R64.64] ;  /* 0x0000001c40567981 */ /* 0x0000e4000c1e1500 */
[----:B------:R-:W-:Y:S01]  /*3fa0*/  FMNMX R206, R72, R207, !PT ;  /* 0x000000cf48ce7209 */ /* 0x000fe20007800000 */
[----:B0-----:R-:W-:-:S03]  /*3fb0*/  IMAD.WIDE R64, R0, 0x2, R168 ;  /* 0x0000000200407825 */ /* 0x001fc600078e02a8 */
[----:B------:R-:W-:Y:S02]  /*3fc0*/  FMNMX R207, R75, R206, !PT ;  /* 0x000000ce4bcf7209 */ /* 0x000fe40007800000 */
[----:B------:R0:W4:Y:S02]  /*3fd0*/  LDG.E.U16 R202, desc[UR28][R64.64] ;  /* 0x0000001c40ca7981 */ /* 0x000124000c1e1500 */
[----:B0-----:R-:W-:-:S05]  /*3fe0*/  IMAD.WIDE R64, R0, 0x2, R160 ;  /* 0x0000000200407825 */ /* 0x001fca00078e02a0 */
[----:B------:R0:W5:Y:S01]  /*3ff0*/  LDG.E.U16 R206, desc[UR28][R64.64] ;  /* 0x0000001c40ce7981 */ /* 0x000162000c1e1500 */
[----:B------:R-:W-:Y:S02]  /*4000*/  FSEL R79, R79, -INF , !P2 ;  /* 0xff8000004f4f7808 */ /* 0x000fe40005000000 */
[----:B0-----:R-:W-:-:S04]  /*4010*/  FMNMX R64, R78, R207, !PT ;  /* 0x000000cf4e407209 */ /* 0x001fc80007800000 */
[----:B------:R-:W-:-:S04]  /*4020*/  FMNMX R216, R82, R64, !PT ;  /* 0x0000004052d87209 */ /* 0x000fc80007800000 */
[----:B------:R-:W-:-:S05]  /*4030*/  FMNMX R216, R79, R216, !PT ;  /* 0x000000d84fd87209 */ /* 0x000fca0007800000 */
[----:B------:R-:W0:Y:S01]  /*4040*/  SHFL.BFLY PT, R215, R216, 0x2, 0x1f ;  /* 0x0c401f00d8d77f89 */ /* 0x000e2200000e0000 */
[----:B------:R-:W-:Y:S01]  /*4050*/  SHF.R.U32.HI R201, RZ, 0x2, R201 ;  /* 0x00000002ffc97819 */ /* 0x000fe200000116c9 */
[----:B------:R-:W-:-:S04]  /*4060*/  IMAD.WIDE R70, R0, 0x2, R170 ;  /* 0x0000000200467825 */ /* 0x000fc800078e02aa */
[C---:B------:R-:W-:Y:S01]  /*4070*/  IMAD.WIDE R66, R0.reuse, 0x2, R196 ;  /* 0x0000000200427825 */ /* 0x040fe200078e02c4 */
[----:B------:R-:W-:Y:S02]  /*4080*/  LOP3.LUT P2, RZ, R201, 0x1, RZ, 0xc0, !PT ;  /* 0x00000001c9ff7812 */ /* 0x000fe4000784c0ff */
[----:B------:R1:W3:Y:S04]  /*4090*/  LDG.E.U16 R201, desc[UR28][R70.64] ;  /* 0x0000001c46c97981 */ /* 0x0002e8000c1e1500 */
[----:B------:R0:W5:Y:S01]  /*40a0*/  LDG.E.U16 R87, desc[UR28][R66.64] ;  /* 0x0000001c42577981 */ /* 0x000162000c1e1500 */
[----:B-1----:R-:W-:-:S04]  /*40b0*/  IMAD.WIDE R70, R0, 0x2, R162 ;  /* 0x0000000200467825 */ /* 0x002fc800078e02a2 */
[C---:B0-----:R-:W-:Y:S01]  /*40c0*/  IMAD.WIDE R66, R0.reuse, 0x2, R166 ;  /* 0x0000000200427825 */ /* 0x041fe200078e02a6 */
[----:B------:R0:W4:Y:S04]  /*40d0*/  LDG.E.U16 R205, desc[UR28][R70.64] ;  /* 0x0000001c46cd7981 */ /* 0x000128000c1e1500 */
[----:B------:R1:W5:Y:S01]  /*40e0*/  LDG.E.U16 R203, desc[UR28][R66.64] ;  /* 0x0000001c42cb7981 */ /* 0x000362000c1e1500 */
[----:B------:R-:W-:Y:S01]  /*40f0*/  IMAD.WIDE R64, R0, 0x2, R152 ;  /* 0x0000000200407825 */ /* 0x000fe200078e0298 */
[----:B------:R-:W-:-:S03]  /*4100*/  FMNMX R216, R216, R215, !PT ;  /* 0x000000d7d8d87209 */ /* 0x000fc60007800000 */
[C---:B0-----:R-:W-:Y:S01]  /*4110*/  IMAD.WIDE R70, R0.reuse, 0x2, R154 ;  /* 0x0000000200467825 */ /* 0x041fe200078e029a */
[----:B------:R0:W5:Y:S03]  /*4120*/  LDG.E.U16 R210, desc[UR28][R64.64] ;  /* 0x0000001c40d27981 */ /* 0x000166000c1e1500 */
[C---:B-1----:R-:W-:Y:S01]  /*4130*/  IMAD.WIDE R66, R0.reuse, 0x2, R158 ;  /* 0x0000000200427825 */ /* 0x042fe200078e029e */
[----:B------:R1:W5:Y:S03]  /*4140*/  LDG.E.U16 R209, desc[UR28][R70.64] ;  /* 0x0000001c46d17981 */ /* 0x000366000c1e1500 */
[C---:B------:R-:W-:Y:S01]  /*4150*/  IMAD.WIDE R68, R0.reuse, 0x2, R198 ;  /* 0x0000000200447825 */ /* 0x040fe200078e02c6 */
[----:B------:R1:W5:Y:S03]  /*4160*/  LDG.E.U16 R207, desc[UR28][R66.64] ;  /* 0x0000001c42cf7981 */ /* 0x000366000c1e1500 */
[C---:B0-----:R-:W-:Y:S01]  /*4170*/  IMAD.WIDE R64, R0.reuse, 0x2, R144 ;  /* 0x0000000200407825 */ /* 0x041fe200078e0290 */
[----:B------:R-:W0:Y:S03]  /*4180*/  SHFL.BFLY PT, R218, R216, 0x1, 0x1f ;  /* 0x0c201f00d8da7f89 */ /* 0x000e2600000e0000 */
[C---:B-1----:R-:W-:Y:S01]  /*4190*/  IMAD.WIDE R70, R0.reuse, 0x2, R146 ;  /* 0x0000000200467825 */ /* 0x042fe200078e0292 */
[----:B------:R1:W5:Y:S03]  /*41a0*/  LDG.E.U16 R200, desc[UR28][R68.64] ;  /* 0x0000001c44c87981 */ /* 0x000366000c1e1500 */
[----:B------:R-:W-:-:S02]  /*41b0*/  IMAD.WIDE R66, R0, 0x2, R150 ;  /* 0x0000000200427825 */ /* 0x000fc400078e0296 */
[----:B------:R-:W5:Y:S04]  /*41c0*/  LDG.E.U16 R70, desc[UR28][R70.64] ;  /* 0x0000001c46467981 */ /* 0x000f68000c1e1500 */
[----:B------:R0:W5:Y:S01]  /*41d0*/  LDG.E.U16 R211, desc[UR28][R66.64] ;  /* 0x0000001c42d37981 */ /* 0x000162000c1e1500 */
[----:B-1----:R-:W-:-:S03]  /*41e0*/  IMAD.WIDE R68, R0, 0x2, R164 ;  /* 0x0000000200447825 */ /* 0x002fc600078e02a4 */
[----:B------:R1:W5:Y:S01]  /*41f0*/  LDG.E.U16 R71, desc[UR28][R64.64] ;  /* 0x0000001c40477981 */ /* 0x000362000c1e1500 */
[----:B0-----:R-:W-:-:S03]  /*4200*/  IMAD.WIDE R66, R0, 0x2, R142 ;  /* 0x0000000200427825 */ /* 0x001fc600078e028e */
[----:B------:R0:W5:Y:S04]  /*4210*/  LDG.E.U16 R204, desc[UR28][R68.64] ;  /* 0x0000001c44cc7981 */ /* 0x000168000c1e1500 */
[----:B------:R0:W5:Y:S01]  /*4220*/  LDG.E.U16 R213, desc[UR28][R66.64] ;  /* 0x0000001c42d57981 */ /* 0x000162000c1e1500 */
[----:B-1----:R-:W-:-:S04]  /*4230*/  IMAD.WIDE R64, R0, 0x2, R138 ;  /* 0x0000000200407825 */ /* 0x002fc800078e028a */
[C---:B0-----:R-:W-:Y:S01]  /*4240*/  IMAD.WIDE R68, R0.reuse, 0x2, R156 ;  /* 0x0000000200447825 */ /* 0x041fe200078e029c */
[----:B------:R0:W5:Y:S03]  /*4250*/  LDG.E.U16 R215, desc[UR28][R64.64] ;  /* 0x0000001c40d77981 */ /* 0x000166000c1e1500 */
[C---:B------:R-:W-:Y:S01]  /*4260*/  IMAD.WIDE R66, R0.reuse, 0x2, R136 ;  /* 0x0000000200427825 */ /* 0x040fe200078e0288 */
[----:B------:R1:W5:Y:S04]  /*4270*/  LDG.E.U16 R208, desc[UR28][R68.64] ;  /* 0x0000001c44d07981 */ /* 0x000368000c1e1500 */
[----:B------:R1:W5:Y:S01]  /*4280*/  LDG.E.U16 R217, desc[UR28][R66.64] ;  /* 0x0000001c42d97981 */ /* 0x000362000c1e1500 */
[----:B0-----:R-:W-:-:S04]  /*4290*/  IMAD.WIDE R64, R0, 0x2, R134 ;  /* 0x0000000200407825 */ /* 0x001fc800078e0286 */
[C---:B-1----:R-:W-:Y:S01]  /*42a0*/  IMAD.WIDE R68, R0.reuse, 0x2, R148 ;  /* 0x0000000200447825 */ /* 0x042fe200078e0294 */
[----:B------:R0:W5:Y:S03]  /*42b0*/  LDG.E.U16 R220, desc[UR28][R64.64] ;  /* 0x0000001c40dc7981 */ /* 0x000166000c1e1500 */
[----:B------:R-:W-:Y:S01]  /*42c0*/  IMAD.WIDE R66, R0, 0x2, R130 ;  /* 0x0000000200427825 */ /* 0x000fe200078e0282 */
[----:B------:R1:W5:Y:S01]  /*42d0*/  LDG.E.U16 R212, desc[UR28][R68.64] ;  /* 0x0000001c44d47981 */ /* 0x000362000c1e1500 */
[----:B------:R-:W-:-:S03]  /*42e0*/  FMNMX R218, R216, R218, !PT ;  /* 0x000000dad8da7209 */ /* 0x000fc60007800000 */
[----:B------:R1:W5:Y:S01]  /*42f0*/  LDG.E.U16 R223, desc[UR28][R66.64] ;  /* 0x0000001c42df7981 */ /* 0x000362000c1e1500 */
[----:B0-----:R-:W-:-:S04]  /*4300*/  IMAD.WIDE R64, R0, 0x2, R132 ;  /* 0x0000000200407825 */ /* 0x001fc800078e0284 */
[C---:B-1----:R-:W-:Y:S01]  /*4310*/  IMAD.WIDE R68, R0.reuse, 0x2, R140 ;  /* 0x0000000200447825 */ /* 0x042fe200078e028c */
[----:B------:R0:W5:Y:S03]  /*4320*/  LDG.E.U16 R222, desc[UR28][R64.64] ;  /* 0x0000001c40de7981 */ /* 0x000166000c1e1500 */
[C---:B------:R-:W-:Y:S01]  /*4330*/  IMAD.WIDE R66, R0.reuse, 0x2, R124 ;  /* 0x0000000200427825 */ /* 0x040fe200078e027c */
[----:B------:R1:W5:Y:S04]  /*4340*/  LDG.E.U16 R214, desc[UR28][R68.64] ;  /* 0x0000001c44d67981 */ /* 0x000368000c1e1500 */
[----:B------:R1:W5:Y:S01]  /*4350*/  LDG.E.U16 R226, desc[UR28][R66.64] ;  /* 0x0000001c42e27981 */ /* 0x000362000c1e1500 */
[----:B0-----:R-:W-:-:S04]  /*4360*/  IMAD.WIDE R64, R0, 0x2, R126 ;  /* 0x0000000200407825 */ /* 0x001fc800078e027e */
[----:B-1----:R-:W-:Y:S01]  /*4370*/  IMAD.WIDE R68, R0, 0x2, R128 ;  /* 0x0000000200447825 */ /* 0x002fe200078e0280 */
[----:B------:R0:W5:Y:S01]  /*4380*/  LDG.E.U16 R225, desc[UR28][R64.64] ;  /* 0x0000001c40e17981 */ /* 0x000162000c1e1500 */
[----:B------:R-:W-:-:S03]  /*4390*/  FMNMX R66, R218, R4, !PT ;  /* 0x00000004da427209 */ /* 0x000fc60007800000 */
[----:B------:R1:W5:Y:S01]  /*43a0*/  LDG.E.U16 R224, desc[UR28][R68.64] ;  /* 0x0000001c44e07981 */ /* 0x000362000c1e1500 */
[----:B0-----:R-:W-:-:S04]  /*43b0*/  IMAD.WIDE R64, R0, 0x2, R120 ;  /* 0x0000000200407825 */ /* 0x001fc800078e0278 */
[----:B------:R-:W-:Y:S01]  /*43c0*/  FADD R15, R15, -R66 ;  /* 0x800000420f0f7221 */ /* 0x000fe20000000000 */
[C---:B-1----:R-:W-:Y:S01]  /*43d0*/  IMAD.WIDE R68, R0.reuse, 0x2, R122 ;  /* 0x0000000200447825 */ /* 0x042fe200078e027a */
[----:B------:R0:W5:Y:S03]  /*43e0*/  LDG.E.U16 R228, desc[UR28][R64.64] ;  /* 0x0000001c40e47981 */ /* 0x000166000c1e1500 */
[----:B------:R-:W-:Y:S01]  /*43f0*/  FMUL R15, R15, 1.4426950216293334961 ;  /* 0x3fb8aa3b0f0f7820 */ /* 0x000fe20000400000 */
[----:B------:R-:W5:Y:S01]  /*4400*/  LDG.E.U16 R227, desc[UR28][R68.64] ;  /* 0x0000001c44e37981 */ /* 0x000f62000c1e1500 */
[----:B0-----:R-:W-:-:S05]  /*4410*/  IMAD.WIDE R64, R0, 0x2, R22 ;  /* 0x0000000200407825 */ /* 0x001fca00078e0216 */
[----:B------:R0:W5:Y:S01]  /*4420*/  LDG.E.U16 R229, desc[UR28][R64.64] ;  /* 0x0000001c40e57981 */ /* 0x000162000c1e1500 */
[--C-:B------:R-:W-:Y:S01]  /*4430*/  FADD R67, R24, -R66.reuse ;  /* 0x8000004218437221 */ /* 0x100fe20000000000 */
[----:B0-----:R-:W-:Y:S01]  /*4440*/  FADD R65, R14, -R66 ;  /* 0x800000420e417221 */ /* 0x001fe20000000000 */
[----:B------:R0:W-:Y:S02]  /*4450*/  MUFU.EX2 R64, R15 ;  /* 0x0000000f00407308 */ /* 0x0001e40000000800 */
[----:B0-----:R-:W-:-:S05]  /*4460*/  IMAD.WIDE R14, R0, 0x2, R20 ;  /* 0x00000002000e7825 */ /* 0x001fca00078e0214 */
[----:B------:R0:W5:Y:S02]  /*4470*/  LDG.E.U16 R24, desc[UR28][R14.64] ;  /* 0x0000001c0e187981 */ /* 0x000164000c1e1500 */
[----:B0-----:R-:W-:Y:S01]  /*4480*/  FADD R15, R18, -R66 ;  /* 0x80000042120f7221 */ /* 0x001fe20000000000 */
[----:B------:R-:W-:-:S04]  /*4490*/  FMNMX R18, R13, R8, !PT ;  /* 0x000000080d127209 */ /* 0x000fc80007800000 */
[----:B------:R-:W-:Y:S01]  /*44a0*/  FMNMX R18, R11, R18, !PT ;  /* 0x000000120b127209 */ /* 0x000fe20007800000 */
[----:B------:R-:W-:-:S03]  /*44b0*/  FMUL R14, R67, 1.4426950216293334961 ;  /* 0x3fb8aa3b430e7820 */ /* 0x000fc60000400000 */
[----:B------:R-:W-:Y:S01]  /*44c0*/  FMNMX R18, R12, R18, !PT ;  /* 0x000000120c127209 */ /* 0x000fe20007800000 */
[----:B------:R-:W-:-:S03]  /*44d0*/  FADD R27, R27, -R66 ;  /* 0x800000421b1b7221 */ /* 0x000fc60000000000 */
[----:B------:R-:W-:Y:S01]  /*44e0*/  FMNMX R67, R16, R18, !PT ;  /* 0x0000001210437209 */ /* 0x000fe20007800000 */
[----:B------:R-:W-:-:S03]  /*44f0*/  FMUL R27, R27, 1.4426950216293334961 ;  /* 0x3fb8aa3b1b1b7820 */ /* 0x000fc60000400000 */
[----:B------:R-:W-:Y:S01]  /*4500*/  FMNMX R67, R17, R67, !PT ;  /* 0x0000004311437209 */ /* 0x000fe20007800000 */
[----:B------:R0:W-:Y:S03]  /*4510*/  MUFU.EX2 R18, R27 ;  /* 0x0000001b00127308 */ /* 0x0001e60000000800 */
[----:B0-----:R-:W-:-:S04]  /*4520*/  FMNMX R27, R25, R67, !PT ;  /* 0x00000043191b7209 */ /* 0x001fc80007800000 */
[----:B------:R-:W-:-:S04]  /*4530*/  FMNMX R27, R26, R27, !PT ;  /* 0x0000001b1a1b7209 */ /* 0x000fc80007800000 */
        /* <DEDUP_REMOVED lines=8> */
[----:B------:R-:W-:Y:S01]  /*45c0*/  FMNMX R27, R46, R27, !PT ;  /* 0x0000001b2e1b7209 */ /* 0x000fe20007800000 */
[----:B------:R-:W-:-:S03]  /*45d0*/  FADD R36, R36, -R66 ;  /* 0x8000004224247221 */ /* 0x000fc60000000000 */
[----:B------:R-:W-:Y:S01]  /*45e0*/  FMNMX R27, R45, R27, !PT ;  /* 0x0000001b2d1b7209 */ /* 0x000fe20007800000 */
[----:B------:R-:W-:-:S03]  /*45f0*/  FMUL R36, R36, 1.4426950216293334961 ;  /* 0x3fb8aa3b24247820 */ /* 0x000fc60000400000 */
[----:B------:R-:W-:Y:S01]  /*4600*/  FMNMX R27, R50, R27, !PT ;  /* 0x0000001b321b7209 */ /* 0x000fe20007800000 */
[----:B------:R-:W-:-:S03]  /*4610*/  FADD R28, R28, -R66 ;  /* 0x800000421c1c7221 */ /* 0x000fc60000000000 */
[----:B------:R-:W-:Y:S01]  /*4620*/  FMNMX R27, R49, R27, !PT ;  /* 0x0000001b311b7209 */ /* 0x000fe20007800000 */
[----:B------:R0:W-:Y:S01]  /*4630*/  MUFU.EX2 R218, R36 ;  /* 0x0000002400da7308 */ /* 0x0001e20000000800 */
[----:B------:R-:W-:Y:S02]  /*4640*/  FMUL R28, R28, 1.4426950216293334961 ;  /* 0x3fb8aa3b1c1c7820 */ /* 0x000fe40000400000 */
[----:B0-----:R-:W-:-:S05]  /*4650*/  FMNMX R36, R53, R27, !PT ;  /* 0x0000001b35247209 */ /* 0x001fca0007800000 */
[----:B------:R0:W-:Y:S01]  /*4660*/  MUFU.EX2 R67, R28 ;  /* 0x0000001c00437308 */ /* 0x0001e20000000800 */
[----:B------:R-:W-:Y:S01]  /*4670*/  FMNMX R36, R54, R36, !PT ;  /* 0x0000002436247209 */ /* 0x000fe20007800000 */
[----:B------:R-:W-:-:S03]  /*4680*/  FADD R32, R32, -R66 ;  /* 0x8000004220207221 */ /* 0x000fc60000000000 */
[----:B------:R-:W-:Y:S01]  /*4690*/  FMNMX R36, R57, R36, !PT ;  /* 0x0000002439247209 */ /* 0x000fe20007800000 */
[--C-:B0-----:R-:W-:Y:S01]  /*46a0*/  FADD R28, R41, -R66.reuse ;  /* 0x80000042291c7221 */ /* 0x101fe20000000000 */
[--C-:B------:R-:W-:Y:S01]  /*46b0*/  FADD R38, R38, -R66.reuse ;  /* 0x8000004226267221 */ /* 0x100fe20000000000 */
[----:B------:R-:W-:Y:S02]  /*46c0*/  FMUL R27, R73, UR21 ;  /* 0x00000015491b7c20 */ /* 0x000fe40008400000 */
[----:B------:R-:W-:Y:S01]  /*46d0*/  FMUL R28, R28, 1.4426950216293334961 ;  /* 0x3fb8aa3b1c1c7820 */ /* 0x000fe20000400000 */
[----:B------:R-:W-:Y:S01]  /*46e0*/  FMNMX R36, R59, R36, !PT ;  /* 0x000000243b247209 */ /* 0x000fe20007800000 */
[----:B------:R-:W-:Y:S01]  /*46f0*/  FADD R31, R31, -R66 ;  /* 0x800000421f1f7221 */ /* 0x000fe20000000000 */
[----:B------:R-:W-:Y:S01]  /*4700*/  FMUL R32, R32, 1.4426950216293334961 ;  /* 0x3fb8aa3b20207820 */ /* 0x000fe20000400000 */
[----:B------:R0:W-:Y:S01]  /*4710*/  MUFU.EX2 R73, R28 ;  /* 0x0000001c00497308 */ /* 0x0001e20000000800 */
[----:B------:R-:W-:Y:S01]  /*4720*/  FMUL R38, R38, 1.4426950216293334961 ;  /* 0x3fb8aa3b26267820 */ /* 0x000fe20000400000 */
[----:B------:R-:W-:-:S02]  /*4730*/  FSEL R27, R27, -INF , !P0 ;  /* 0xff8000001b1b7808 */ /* 0x000fc40004000000 */
[----:B------:R-:W-:Y:S01]  /*4740*/  FMNMX R36, R61, R36, !PT ;  /* 0x000000243d247209 */ /* 0x000fe20007800000 */
[----:B------:R-:W-:Y:S01]  /*4750*/  FMUL R31, R31, 1.4426950216293334961 ;  /* 0x3fb8aa3b1f1f7820 */ /* 0x000fe20000400000 */
[--C-:B------:R-:W-:Y:S01]  /*4760*/  FADD R35, R35, -R66.reuse ;  /* 0x8000004223237221 */ /* 0x100fe20000000000 */
[----:B0-----:R-:W-:Y:S01]  /*4770*/  FMUL R28, R76, UR21 ;  /* 0x000000154c1c7c20 */ /* 0x001fe20008400000 */
[----:B------:R0:W-:Y:S01]  /*4780*/  MUFU.EX2 R69, R32 ;  /* 0x0000002000457308 */ /* 0x0001e20000000800 */
[----:B------:R-:W-:Y:S01]  /*4790*/  FADD R39, R39, -R66 ;  /* 0x8000004227277221 */ /* 0x000fe20000000000 */
[----:B------:R-:W-:Y:S02]  /*47a0*/  FMUL R35, R35, 1.4426950216293334961 ;  /* 0x3fb8aa3b23237820 */ /* 0x000fe40000400000 */
[----:B------:R-:W-:-:S04]  /*47b0*/  FSEL R28, R28, -INF , !P1 ;  /* 0xff8000001c1c7808 */ /* 0x000fc80004800000 */
[----:B------:R1:W-:Y:S01]  /*47c0*/  MUFU.EX2 R219, R38 ;  /* 0x0000002600db7308 */ /* 0x0003e20000000800 */
[----:B0-----:R-:W-:Y:S01]  /*47d0*/  FMUL R32, R77, UR21 ;  /* 0x000000154d207c20 */ /* 0x001fe20008400000 */
[----:B------:R-:W-:Y:S01]  /*47e0*/  FMUL R39, R39, 1.4426950216293334961 ;  /* 0x3fb8aa3b27277820 */ /* 0x000fe20000400000 */
[----:B-1----:R-:W-:-:S05]  /*47f0*/  FMNMX R38, R27, R36, !PT ;  /* 0x000000241b267209 */ /* 0x002fca0007800000 */
[----:B------:R0:W-:Y:S01]  /*4800*/  MUFU.EX2 R68, R31 ;  /* 0x0000001f00447308 */ /* 0x0001e20000000800 */
[----:B------:R-:W-:Y:S02]  /*4810*/  FSEL R32, R32, -INF , !P4 ;  /* 0xff80000020207808 */ /* 0x000fe40006000000 */
[----:B------:R-:W-:Y:S01]  /*4820*/  FMNMX R38, R28, R38, !PT ;  /* 0x000000261c267209 */ /* 0x000fe20007800000 */
[----:B0-----:R-:W-:-:S04]  /*4830*/  FMUL R31, R80, UR21 ;  /* 0x00000015501f7c20 */ /* 0x001fc80008400000 */
[----:B------:R0:W-:Y:S01]  /*4840*/  MUFU.EX2 R216, R35 ;  /* 0x0000002300d87308 */ /* 0x0001e20000000800 */
[----:B------:R-:W-:Y:S01]  /*4850*/  FMUL R36, R84, UR21 ;  /* 0x0000001554247c20 */ /* 0x000fe20008400000 */
[----:B------:R-:W-:-:S06]  /*4860*/  FSEL R31, R31, -INF , !P5 ;  /* 0xff8000001f1f7808 */ /* 0x000fcc0006800000 */
[----:B------:R1:W-:Y:S01]  /*4870*/  MUFU.EX2 R221, R39 ;  /* 0x0000002700dd7308 */ /* 0x0003e20000000800 */
[----:B0-----:R-:W-:Y:S01]  /*4880*/  FMUL R35, R81, UR21 ;  /* 0x0000001551237c20 */ /* 0x001fe20008400000 */
[----:B-1----:R-:W-:-:S04]  /*4890*/  FMNMX R39, R32, R38, !PT ;  /* 0x0000002620277209 */ /* 0x002fc80007800000 */
[----:B------:R-:W-:Y:S02]  /*48a0*/  FSEL R35, R35, -INF , !P6 ;  /* 0xff80000023237808 */ /* 0x000fe40007000000 */
[----:B------:R-:W-:Y:S01]  /*48b0*/  FMNMX R39, R31, R39, !PT ;  /* 0x000000271f277209 */ /* 0x000fe20007800000 */
[----:B------:R-:W-:Y:S01]  /*48c0*/  FMUL R38, R85, UR21 ;  /* 0x0000001555267c20 */ /* 0x000fe20008400000 */
[----:B------:R-:W-:Y:S02]  /*48d0*/  FSEL R36, R36, -INF , !P3 ;  /* 0xff80000024247808 */ /* 0x000fe40005800000 */
[----:B------:R-:W-:Y:S02]  /*48e0*/  FMNMX R39, R35, R39, !PT ;  /* 0x0000002723277209 */ /* 0x000fe40007800000 */
[----:B------:R-:W-:Y:S02]  /*48f0*/  FSEL R38, R38, -INF , !P2 ;  /* 0xff80000026267808 */ /* 0x000fe40005000000 */
[----:B------:R-:W-:Y:S01]  /*4900*/  FMNMX R39, R36, R39, !PT ;  /* 0x0000002724277209 */ /* 0x000fe20007800000 */
[----:B------:R-:W-:-:S03]  /*4910*/  FADD R44, R44, -R66 ;  /* 0x800000422c2c7221 */ /* 0x000fc60000000000 */
[----:B------:R-:W-:Y:S01]  /*4920*/  FMNMX R39, R38, R39, !PT ;  /* 0x0000002726277209 */ /* 0x000fe20007800000 */
[----:B------:R-:W-:Y:S01]  /*4930*/  FMUL R76, R44, 1.4426950216293334961 ;  /* 0x3fb8aa3b2c4c7820 */ /* 0x000fe20000400000 */
[----:B------:R-:W-:-:S03]  /*4940*/  FADD R44, R56, -R66 ;  /* 0x80000042382c7221 */ /* 0x000fc60000000000 */
[----:B------:R-:W0:Y:S01]  /*4950*/  SHFL.BFLY PT, R41, R39, 0x2, 0x1f ;  /* 0x0c401f0027297f89 */ /* 0x000e2200000e0000 */
[----:B------:R-:W-:Y:S01]  /*4960*/  FMUL R44, R44, 1.4426950216293334961 ;  /* 0x3fb8aa3b2c2c7820 */ /* 0x000fe20000400000 */
[--C-:B------:R-:W-:Y:S01]  /*4970*/  FADD R77, R47, -R66.reuse ;  /* 0x800000422f4d7221 */ /* 0x100fe20000000000 */
[--C-:B------:R-:W-:Y:S02]  /*4980*/  FADD R47, R58, -R66.reuse ;  /* 0x800000423a2f7221 */ /* 0x100fe40000000000 */
[----:B------:R1:W-:Y:S02]  /*4990*/  MUFU.EX2 R58, R44 ;  /* 0x0000002c003a7308 */ /* 0x0003e40000000800 */
[----:B------:R-:W-:Y:S01]  /*49a0*/  FMUL R47, R47, 1.4426950216293334961 ;  /* 0x3fb8aa3b2f2f7820 */ /* 0x000fe20000400000 */
[----:B-1----:R-:W-:-:S05]  /*49b0*/  FADD R44, R60, -R66 ;  /* 0x800000423c2c7221 */ /* 0x002fca0000000000 */
[----:B------:R1:W-:Y:S01]  /*49c0*/  MUFU.EX2 R60, R47 ;  /* 0x0000002f003c7308 */ /* 0x0003e20000000800 */
[----:B------:R-:W-:Y:S01]  /*49d0*/  FMUL R44, R44, 1.4426950216293334961 ;  /* 0x3fb8aa3b2c2c7820 */ /* 0x000fe20000400000 */
[----:B-1----:R-:W-:-:S06]  /*49e0*/  FADD R47, R62, -R66 ;  /* 0x800000423e2f7221 */ /* 0x002fcc0000000000 */
[----:B------:R1:W-:Y:S01]  /*49f0*/  MUFU.EX2 R62, R44 ;  /* 0x0000002c003e7308 */ /* 0x0003e20000000800 */
[----:B0-----:R-:W-:Y:S01]  /*4a00*/  FMNMX R39, R39, R41, !PT ;  /* 0x0000002927277209 */ /* 0x001fe20007800000 */
[----:B-1----:R-:W-:-:S04]  /*4a10*/  FADD R44, R63, -R66 ;  /* 0x800000423f2c7221 */ /* 0x002fc80000000000 */
[----:B------:R-:W-:Y:S01]  /*4a20*/  FMUL R41, R44, 1.4426950216293334961 ;  /* 0x3fb8aa3b2c297820 */ /* 0x000fe20000400000 */
[----:B------:R-:W-:-:S03]  /*4a30*/  FADD R44, R74, -R66 ;  /* 0x800000424a2c7221 */ /* 0x000fc60000000000 */
[----:B------:R0:W-:Y:S02]  /*4a40*/  MUFU.EX2 R74, R41 ;  /* 0x00000029004a7308 */ /* 0x0001e40000000800 */
[----:B0-----:R-:W0:Y:S02]  /*4a50*/  SHFL.BFLY PT, R41, R39, 0x1, 0x1f ;  /* 0x0c201f0027297f89 */ /* 0x001e2400000e0000 */
[----:B0-----:R-:W-:Y:S01]  /*4a60*/  FMNMX R41, R39, R41, !PT ;  /* 0x0000002927297209 */ /* 0x001fe20007800000 */
[----:B------:R-:W-:-:S03]  /*4a70*/  FADD R39, R79, -R66 ;  /* 0x800000424f277221 */ /* 0x000fc60000000000 */
[----:B------:R-:W-:-:S05]  /*4a80*/  FMNMX R79, R41, R7, !PT ;  /* 0x00000007294f7209 */ /* 0x000fca0007800000 */
[--C-:B------:R-:W-:Y:S01]  /*4a90*/  FADD R25, R25, -R79.reuse ;  /* 0x8000004f19197221 */ /* 0x100fe20000000000 */
[----:B------:R-:W-:-:S03]  /*4aa0*/  FADD R26, R26, -R79 ;  /* 0x8000004f1a1a7221 */ /* 0x000fc60000000000 */
[----:B------:R-:W-:Y:S01]  /*4ab0*/  FMUL R25, R25, 1.4426950216293334961 ;  /* 0x3fb8aa3b19197820 */ /* 0x000fe20000400000 */
[----:B------:R-:W-:-:S03]  /*4ac0*/  FMUL R26, R26, 1.4426950216293334961 ;  /* 0x3fb8aa3b1a1a7820 */ /* 0x000fc60000400000 */
[----:B------:R0:W-:Y:S08]  /*4ad0*/  MUFU.EX2 R231, R25 ;  /* 0x0000001900e77308 */ /* 0x0001f00000000800 */
[----:B------:R1:W-:Y:S01]  /*4ae0*/  MUFU.EX2 R232, R26 ;  /* 0x0000001a00e87308 */ /* 0x0003e20000000800 */
[----:B0-----:R-:W-:-:S05]  /*4af0*/  LOP3.LUT R25, R252, 0x3f, RZ, 0xc0, !PT ;  /* 0x0000003ffc197812 */ /* 0x001fca00078ec0ff */
[----:B------:R-:W-:Y:S01]  /*4b00*/  IMAD.SHL.U32 R25, R25, 0x2, RZ ;  /* 0x0000000219197824 */ /* 0x000fe200078e00ff */
[----:B-1----:R-:W-:-:S04]  /*4b10*/  SHF.R.S32.HI R26, RZ, 0x7, R252 ;  /* 0x00000007ff1a7819 */ /* 0x002fc800000114fc */
[----:B------:R-:W-:-:S04]  /*4b20*/  SGXT R26, R26, 0x1 ;  /* 0x000000011a1a781a */ /* 0x000fc80000000200 */
[----:B------:R-:W-:Y:S01]  /*4b30*/  LOP3.LUT R25, R25, 0x90, R26, 0x78, !PT ;  /* 0x0000009019197812 */ /* 0x000fe200078e781a */
[----:B------:R-:W-:Y:S02]  /*4b40*/  IMAD.SHL.U32 R26, R252, 0x80, RZ ;  /* 0x00000080fc1a7824 */ /* 0x000fe400078e00ff */
[----:B------:R-:W-:-:S03]  /*4b50*/  FADD R29, R29, -R79 ;  /* 0x8000004f1d1d7221 */ /* 0x000fc60000000000 */
[----:B------:R-:W-:Y:S01]  /*4b60*/  LOP3.LUT R25, R25, 0x2000, R26, 0xf8, !PT ;  /* 0x0000200019197812 */ /* 0x000fe200078ef81a */
[----:B------:R-:W-:Y:S01]  /*4b70*/  BAR.SYNC.DEFER_BLOCKING 0x0 ;  /* 0x0000000000007b1d */ /* 0x000fe20000010000 */
[----:B------:R-:W-:Y:S01]  /*4b80*/  FADD R26, R57, -R79 ;  /* 0x8000004f391a7221 */ /* 0x000fe20000000000 */
[----:B------:R-:W-:-:S03]  /*4b90*/  FMUL R29, R29, 1.4426950216293334961 ;  /* 0x3fb8aa3b1d1d7820 */ /* 0x000fc60000400000 */
[----:B------:R-:W-:Y:S01]  /*4ba0*/  FMUL R26, R26, 1.4426950216293334961 ;  /* 0x3fb8aa3b1a1a7820 */ /* 0x000fe20000400000 */
[----:B------:R0:W-:Y:S01]  /*4bb0*/  MUFU.EX2 R233, R29 ;  /* 0x0000001d00e97308 */ /* 0x0001e20000000800 */
[----:B------:R-:W-:-:S04]  /*4bc0*/  FADD R27, R27, -R79 ;  /* 0x8000004f1b1b7221 */ /* 0x000fc80000000000 */
[----:B------:R-:W-:Y:S01]  /*4bd0*/  FMUL R27, R27, 1.4426950216293334961 ;  /* 0x3fb8aa3b1b1b7820 */ /* 0x000fe20000400000 */
[----:B0-----:R-:W-:Y:S02]  /*4be0*/  FADD R29, R59, -R79 ;  /* 0x8000004f3b1d7221 */ /* 0x001fe40000000000 */
[----:B------:R0:W-:Y:S01]  /*4bf0*/  MUFU.EX2 R59, R26 ;  /* 0x0000001a003b7308 */ /* 0x0001e20000000800 */
[----:B------:R-:W-:Y:S01]  /*4c00*/  FADD R41, -R66, R4 ;  /* 0x0000000442297221 */ /* 0x000fe20000000100 */
[----:B0-----:R-:W-:Y:S01]  /*4c10*/  LOP3.LUT R26, R25, 0x20, RZ, 0x3c, !PT ;  /* 0x00000020191a7812 */ /* 0x001fe200078e3cff */
[----:B--2---:R-:W-:Y:S04]  /*4c20*/  STS.U16 [R25+UR20+0x4000], R83 ;  /* 0x0040005319007988 */ /* 0x004fe80008000414 */
[----:B---3--:R-:W-:Y:S04]  /*4c30*/  STS.U16 [R25+UR20+0x4400], R201 ;  /* 0x004400c919007988 */ /* 0x008fe80008000414 */
[----:B----4-:R-:W-:Y:S04]  /*4c40*/  STS.U16 [R25+UR20+0x4800], R205 ;  /* 0x004800cd19007988 */ /* 0x010fe80008000414 */
[----:B-----5:R-:W-:Y:S04]  /*4c50*/  STS.U16 [R25+UR20+0x4c00], R209 ;  /* 0x004c00d119007988 */ /* 0x020fe80008000414 */
[----:B------:R-:W-:Y:S04]  /*4c60*/  STS.U16 [R25+UR20+0x5000], R70 ;  /* 0x0050004619007988 */ /* 0x000fe80008000414 */
[----:B------:R-:W-:Y:S04]  /*4c70*/  STS.U16 [R25+UR20+0x5400], R215 ;  /* 0x005400d719007988 */ /* 0x000fe80008000414 */
[----:B------:R-:W-:Y:S04]  /*4c80*/  STS.U16 [R25+UR20+0x5800], R223 ;  /* 0x005800df19007988 */ /* 0x000fe80008000414 */
[----:B------:R-:W-:Y:S01]  /*4c90*/  STS.U16 [R25+UR20+0x5c00], R227 ;  /* 0x005c00e319007988 */ /* 0x000fe20008000414 */
[----:B------:R-:W-:-:S03]  /*4ca0*/  FMUL R39, R39, 1.4426950216293334961 ;  /* 0x3fb8aa3b27277820 */ /* 0x000fc60000400000 */
[----:B------:R0:W-:Y:S01]  /*4cb0*/  STS.U16 [R26+UR20+0x4100], R86 ;  /* 0x004100561a007988 */ /* 0x0001e20008000414 */
[----:B------:R-:W-:Y:S01]  /*4cc0*/  FMUL R41, R41, 1.4426950216293334961 ;  /* 0x3fb8aa3b29297820 */ /* 0x000fe20000400000 */
[----:B------:R1:W-:Y:S02]  /*4cd0*/  MUFU.EX2 R4, R39 ;  /* 0x0000002700047308 */ /* 0x0003e40000000800 */
[----:B------:R-:W-:Y:S06]  /*4ce0*/  STS.U16 [R26+UR20+0x4500], R202 ;  /* 0x004500ca1a007988 */ /* 0x000fec0008000414 */
[----:B0-----:R0:W-:Y:S01]  /*4cf0*/  MUFU.EX2 R86, R27 ;  /* 0x0000001b00567308 */ /* 0x0011e20000000800 */
[----:B------:R-:W-:Y:S01]  /*4d00*/  STS.U16 [R26+UR20+0x4900], R206 ;  /* 0x004900ce1a007988 */ /* 0x000fe20008000414 */
[----:B-1----:R-:W-:-:S03]  /*4d10*/  FADD R39, R13, -R79 ;  /* 0x8000004f0d277221 */ /* 0x002fc60000000000 */
[----:B------:R-:W-:Y:S01]  /*4d20*/  STS.U16 [R26+UR20+0x4d00], R210 ;  /* 0x004d00d21a007988 */ /* 0x000fe20008000414 */
[C---:B0-----:R-:W-:Y:S02]  /*4d30*/  LOP3.LUT R27, R25.reuse, 0x40, RZ, 0x3c, !PT ;  /* 0x00000040191b7812 */ /* 0x041fe400078e3cff */
[----:B------:R-:W-:Y:S01]  /*4d40*/  LOP3.LUT R25, R25, 0x60, RZ, 0x3c, !PT ;  /* 0x0000006019197812 */ /* 0x000fe200078e3cff */
[----:B------:R-:W-:Y:S01]  /*4d50*/  STS.U16 [R26+UR20+0x5100], R71 ;  /* 0x005100471a007988 */ /* 0x000fe20008000414 */
[----:B------:R0:W1:Y:S03]  /*4d60*/  MUFU.EX2 R13, R41 ;  /* 0x00000029000d7308 */ /* 0x0000660000000800 */
[----:B------:R-:W-:Y:S04]  /*4d70*/  STS.U16 [R26+UR20+0x5500], R217 ;  /* 0x005500d91a007988 */ /* 0x000fe80008000414 */
[----:B------:R-:W-:Y:S04]  /*4d80*/  STS.U16 [R26+UR20+0x5900], R224 ;  /* 0x005900e01a007988 */ /* 0x000fe80008000414 */
[----:B------:R2:W-:Y:S01]  /*4d90*/  STS.U16 [R26+UR20+0x5d00], R228 ;  /* 0x005d00e41a007988 */ /* 0x0005e20008000414 */
[----:B0-----:R-:W-:-:S03]  /*4da0*/  FADD R41, R8, -R79 ;  /* 0x8000004f08297221 */ /* 0x001fc60000000000 */
        /* <DEDUP_REMOVED lines=8> */
[----:B------:R0:W-:Y:S04]  /*4e30*/  STS.U16 [R25+UR20+0x4300], R200 ;  /* 0x004300c819007988 */ /* 0x0001e80008000414 */
[----:B------:R-:W-:Y:S04]  /*4e40*/  STS.U16 [R25+UR20+0x4700], R204 ;  /* 0x004700cc19007988 */ /* 0x000fe80008000414 */
[----:B------:R-:W-:Y:S04]  /*4e50*/  STS.U16 [R25+UR20+0x4b00], R208 ;  /* 0x004b00d019007988 */ /* 0x000fe80008000414 */
[----:B------:R-:W-:Y:S04]  /*4e60*/  STS.U16 [R25+UR20+0x4f00], R212 ;  /* 0x004f00d419007988 */ /* 0x000fe80008000414 */
[----:B------:R-:W-:Y:S04]  /*4e70*/  STS.U16 [R25+UR20+0x5300], R214 ;  /* 0x005300d619007988 */ /* 0x000fe80008000414 */
[----:B------:R-:W-:Y:S04]  /*4e80*/  STS.U16 [R25+UR20+0x5700], R222 ;  /* 0x005700de19007988 */ /* 0x000fe80008000414 */
[----:B------:R-:W-:Y:S04]  /*4e90*/  STS.U16 [R25+UR20+0x5b00], R226 ;  /* 0x005b00e219007988 */ /* 0x000fe80008000414 */
[----:B------:R3:W-:Y:S01]  /*4ea0*/  STS.U16 [R25+UR20+0x5f00], R24 ;  /* 0x005f001819007988 */ /* 0x0007e20008000414 */
[----:B------:R-:W-:Y:S01]  /*4eb0*/  FMUL R47, R47, 1.4426950216293334961 ;  /* 0x3fb8aa3b2f2f7820 */ /* 0x000fe20000400000 */
[----:B------:R4:W-:Y:S06]  /*4ec0*/  MEMBAR.ALL.CTA ;  /* 0x0000000000007992 */ /* 0x0009ec0000008000 */
[----:B----4-:R-:W4:Y:S01]  /*4ed0*/  FENCE.VIEW.ASYNC.S ;  /* 0x00000000000073c6 */ /* 0x010f220000000000 */
[----:B------:R-:W-:Y:S01]  /*4ee0*/  FMUL R39, R39, 1.4426950216293334961 ;  /* 0x3fb8aa3b27277820 */ /* 0x000fe20000400000 */
[----:B------:R-:W-:Y:S01]  /*4ef0*/  FMUL R44, R44, 1.4426950216293334961 ;  /* 0x3fb8aa3b2c2c7820 */ /* 0x000fe20000400000 */
[----:B------:R-:W-:Y:S01]  /*4f00*/  FMUL R41, R41, 1.4426950216293334961 ;  /* 0x3fb8aa3b29297820 */ /* 0x000fe20000400000 */
[----:B------:R5:W-:Y:S08]  /*4f10*/  MUFU.EX2 R63, R47 ;  /* 0x0000002f003f7308 */ /* 0x000bf00000000800 */
[----:B------:R1:W-:Y:S01]  /*4f20*/  MUFU.EX2 R8, R39 ;  /* 0x0000002700087308 */ /* 0x0003e20000000800 */
[----:B-----5:R-:W-:-:S04]  /*4f30*/  FADD R47, R72, -R66 ;  /* 0x80000042482f7221 */ /* 0x020fc80000000000 */
[----:B------:R-:W-:-:S03]  /*4f40*/  FMUL R47, R47, 1.4426950216293334961 ;  /* 0x3fb8aa3b2f2f7820 */ /* 0x000fc60000400000 */
[----:B------:R5:W-:Y:S01]  /*4f50*/  MUFU.EX2 R72, R44 ;  /* 0x0000002c00487308 */ /* 0x000be20000000800 */
[----:B-1----:R-:W-:-:S04]  /*4f60*/  FADD R39, R11, -R79 ;  /* 0x8000004f0b277221 */ /* 0x002fc80000000000 */
[----:B------:R-:W-:-:S03]  /*4f70*/  FMUL R39, R39, 1.4426950216293334961 ;  /* 0x3fb8aa3b27277820 */ /* 0x000fc60000400000 */
[----:B------:R1:W-:Y:S01]  /*4f80*/  MUFU.EX2 R11, R41 ;  /* 0x00000029000b7308 */ /* 0x0003e20000000800 */
[--C-:B-----5:R-:W-:Y:S01]  /*4f90*/  FADD R44, R75, -R66.reuse ;  /* 0x800000424b2c7221 */ /* 0x120fe20000000000 */
[----:B------:R-:W-:-:S03]  /*4fa0*/  FADD R9, R9, -R66 ;  /* 0x8000004209097221 */ /* 0x000fc60000000000 */
[----:B------:R-:W-:Y:S01]  /*4fb0*/  FMUL R44, R44, 1.4426950216293334961 ;  /* 0x3fb8aa3b2c2c7820 */ /* 0x000fe20000400000 */
[--C-:B-1----:R-:W-:Y:S02]  /*4fc0*/  FADD R41, R12, -R79.reuse ;  /* 0x8000004f0c297221 */ /* 0x102fe40000000000 */
[----:B------:R1:W-:Y:S02]  /*4fd0*/  MUFU.EX2 R75, R47 ;  /* 0x0000002f004b7308 */ /* 0x0003e40000000800 */
[----:B------:R-:W-:Y:S01]  /*4fe0*/  FMUL R41, R41, 1.4426950216293334961 ;  /* 0x3fb8aa3b29297820 */ /* 0x000fe20000400000 */
[--C-:B------:R-:W-:Y:S01]  /*4ff0*/  FADD R10, R10, -R66.reuse ;  /* 0x800000420a0a7221 */ /* 0x100fe20000000000 */
[--C-:B------:R-:W-:Y:S01]  /*5000*/  FADD R239, R42, -R79.reuse ;  /* 0x8000004f2aef7221 */ /* 0x100fe20000000000 */
[----:B------:R-:W-:Y:S01]  /*5010*/  FADD R215, R61, -R79 ;  /* 0x8000004f3dd77221 */ /* 0x000fe20000000000 */
[----:B--2---:R-:W-:Y:S02]  /*5020*/  FADD R26, -R79, R7 ;  /* 0x000000074f1a7221 */ /* 0x004fe40000000100 */
[----:B------:R2:W-:Y:S01]  /*5030*/  MUFU.EX2 R12, R39 ;  /* 0x00000027000c7308 */ /* 0x0005e20000000800 */
[--C-:B-1----:R-:W-:Y:S01]  /*5040*/  FADD R47, R78, -R66.reuse ;  /* 0x800000424e2f7221 */ /* 0x102fe20000000000 */
[--C-:B------:R-:W-:Y:S01]  /*5050*/  FADD R48, R48, -R66.reuse ;  /* 0x8000004230307221 */ /* 0x100fe20000000000 */
[--C-:B------:R-:W-:Y:S01]  /*5060*/  FADD R52, R52, -R66.reuse ;  /* 0x8000004234347221 */ /* 0x100fe20000000000 */
[--C-:B------:R-:W-:Y:S01]  /*5070*/  FADD R51, R51, -R66.reuse ;  /* 0x8000004233337221 */ /* 0x100fe20000000000 */
[--C-:B------:R-:W-:Y:S01]  /*5080*/  FADD R55, R55, -R66.reuse ;  /* 0x8000004237377221 */ /* 0x100fe20000000000 */
[--C-:B------:R-:W-:Y:S01]  /*5090*/  FADD R30, R30, -R79.reuse ;  /* 0x8000004f1e1e7221 */ /* 0x100fe20000000000 */
[--C-:B------:R-:W-:Y:S01]  /*50a0*/  FADD R33, R33, -R79.reuse ;  /* 0x8000004f21217221 */ /* 0x100fe20000000000 */
[----:B------:R1:W-:Y:S01]  /*50b0*/  MUFU.EX2 R78, R44 ;  /* 0x0000002c004e7308 */ /* 0x0003e20000000800 */
[--C-:B--2---:R-:W-:Y:S01]  /*50c0*/  FADD R39, R16, -R79.reuse ;  /* 0x8000004f10277221 */ /* 0x104fe20000000000 */
[--C-:B------:R-:W-:Y:S01]  /*50d0*/  FADD R34, R34, -R79.reuse ;  /* 0x8000004f22227221 */ /* 0x100fe20000000000 */
[--C-:B------:R-:W-:Y:S01]  /*50e0*/  FADD R37, R37, -R79.reuse ;  /* 0x8000004f25257221 */ /* 0x100fe20000000000 */
[--C-:B------:R-:W-:Y:S01]  /*50f0*/  FADD R40, R40, -R79.reuse ;  /* 0x8000004f28287221 */ /* 0x100fe20000000000 */
[--C-:B------:R-:W-:Y:S01]  /*5100*/  FADD R43, R43, -R79.reuse ;  /* 0x8000004f2b2b7221 */ /* 0x100fe20000000000 */
[--C-:B------:R-:W-:Y:S01]  /*5110*/  FADD R46, R46, -R79.reuse ;  /* 0x8000004f2e2e7221 */ /* 0x100fe20000000000 */
[--C-:B------:R-:W-:Y:S01]  /*5120*/  FADD R45, R45, -R79.reuse ;  /* 0x8000004f2d2d7221 */ /* 0x100fe20000000000 */
[----:B------:R2:W-:Y:S01]  /*5130*/  MUFU.EX2 R16, R41 ;  /* 0x0000002900107308 */ /* 0x0005e20000000800 */
[----:B-1----:R-:W-:Y:S01]  /*5140*/  FADD R44, R82, -R66 ;  /* 0x80000042522c7221 */ /* 0x002fe20000000000 */
[--C-:B------:R-:W-:Y:S01]  /*5150*/  FADD R50, R50, -R79.reuse ;  /* 0x8000004f32327221 */ /* 0x100fe20000000000 */
[--C-:B------:R-:W-:Y:S01]  /*5160*/  FADD R49, R49, -R79.reuse ;  /* 0x8000004f31317221 */ /* 0x100fe20000000000 */
[--C-:B------:R-:W-:Y:S01]  /*5170*/  FADD R53, R53, -R79.reuse ;  /* 0x8000004f35357221 */ /* 0x100fe20000000000 */
[--C-:B------:R-:W-:Y:S01]  /*5180*/  FADD R54, R54, -R79.reuse ;  /* 0x8000004f36367221 */ /* 0x100fe20000000000 */
[--C-:B------:R-:W-:Y:S01]  /*5190*/  FADD R28, R28, -R79.reuse ;  /* 0x8000004f1c1c7221 */ /* 0x100fe20000000000 */
[--C-:B------:R-:W-:Y:S01]  /*51a0*/  FADD R32, R32, -R79.reuse ;  /* 0x8000004f20207221 */ /* 0x100fe20000000000 */
[--C-:B------:R-:W-:Y:S01]  /*51b0*/  FADD R31, R31, -R79.reuse ;  /* 0x8000004f1f1f7221 */ /* 0x100fe20000000000 */
[--C-:B--2---:R-:W-:Y:S01]  /*51c0*/  FADD R41, R17, -R79.reuse ;  /* 0x8000004f11297221 */ /* 0x104fe20000000000 */
[--C-:B------:R-:W-:Y:S01]  /*51d0*/  FADD R35, R35, -R79.reuse ;  /* 0x8000004f23237221 */ /* 0x100fe20000000000 */
[--C-:B------:R-:W-:Y:S01]  /*51e0*/  FADD R36, R36, -R79.reuse ;  /* 0x8000004f24247221 */ /* 0x100fe20000000000 */
[----:B------:R-:W-:Y:S01]  /*51f0*/  FADD R38, R38, -R79 ;  /* 0x8000004f26267221 */ /* 0x000fe20000000000 */
[----:B------:R-:W-:Y:S01]  /*5200*/  FMUL R9, R9, 1.4426950216293334961 ;  /* 0x3fb8aa3b09097820 */ /* 0x000fe20000400000 */
        /* <DEDUP_REMOVED lines=34> */
[----:B0-----:R-:W0:Y:S08]  /*5430*/  MUFU.EX2 R200, R26 ;  /* 0x0000001a00c87308 */ /* 0x001e300000000800 */
[----:B------:R-:W-:Y:S08]  /*5440*/  MUFU.EX2 R9, R9 ;  /* 0x0000000900097308 */ /* 0x000ff00000000800 */
[----:B------:R-:W3:Y:S08]  /*5450*/  MUFU.EX2 R10, R10 ;  /* 0x0000000a000a7308 */ /* 0x000ef00000000800 */
[----:B------:R-:W1:Y:S08]  /*5460*/  MUFU.EX2 R65, R65 ;  /* 0x0000004100417308 */ /* 0x000e700000000800 */
[----:B------:R-:W-:Y:S08]  /*5470*/  MUFU.EX2 R14, R14 ;  /* 0x0000000e000e7308 */ /* 0x000ff00000000800 */
        /* <DEDUP_REMOVED lines=10> */
[----:B------:R-:W2:Y:S08]  /*5520*/  MUFU.EX2 R230, R41 ;  /* 0x0000002900e67308 */ /* 0x000eb00000000800 */
[----:B------:R-:W5:Y:S08]  /*5530*/  MUFU.EX2 R234, R30 ;  /* 0x0000001e00ea7308 */ /* 0x000f700000000800 */
[----:B------:R-:W-:Y:S08]  /*5540*/  MUFU.EX2 R235, R33 ;  /* 0x0000002100eb7308 */ /* 0x000ff00000000800 */
[----:B------:R-:W4:Y:S08]  /*5550*/  MUFU.EX2 R236, R34 ;  /* 0x0000002200ec7308 */ /* 0x000f300000000800 */
        /* <DEDUP_REMOVED lines=10> */
[----:B------:R-:W4:Y:S08]  /*5600*/  MUFU.EX2 R61, R29 ;  /* 0x0000001d003d7308 */ /* 0x000f300000000800 */
[----:B------:R-:W4:Y:S08]  /*5610*/  MUFU.EX2 R215, R215 ;  /* 0x000000d700d77308 */ /* 0x000f300000000800 */
[----:B------:R2:W-:Y:S08]  /*5620*/  MUFU.EX2 R202, R28 ;  /* 0x0000001c00ca7308 */ /* 0x0005f00000000800 */
[----:B------:R-:W4:Y:S08]  /*5630*/  MUFU.EX2 R206, R32 ;  /* 0x0000002000ce7308 */ /* 0x000f300000000800 */
[----:B------:R5:W-:Y:S08]  /*5640*/  MUFU.EX2 R71, R31 ;  /* 0x0000001f00477308 */ /* 0x000bf00000000800 */
[----:B------:R4:W4:Y:S08]  /*5650*/  MUFU.EX2 R87, R35 ;  /* 0x0000002300577308 */ /* 0x0009300000000800 */
[----:B------:R4:W-:Y:S08]  /*5660*/  MUFU.EX2 R203, R36 ;  /* 0x0000002400cb7308 */ /* 0x0009f00000000800 */
[----:B------:R4:W4:Y:S01]  /*5670*/  MUFU.EX2 R7, R38 ;  /* 0x0000002600077308 */ /* 0x0009220000000800 */
[-C--:B------:R-:W-:Y:S01]  /*5680*/  FMUL R90, R90, R13.reuse ;  /* 0x0000000d5a5a7220 */ /* 0x080fe20000400000 */
        /* <DEDUP_REMOVED lines=14> */
[----:B------:R-:W-:Y:S01]  /*5770*/  FMUL R119, R119, R13 ;  /* 0x0000000d77777220 */ /* 0x000fe20000400000 */
[-C--:B0-----:R-:W-:Y:S01]  /*5780*/  FMUL R88, R88, R200.reuse ;  /* 0x000000c858587220 */ /* 0x081fe20000400000 */
        /* <DEDUP_REMOVED lines=15> */
[----:B---3--:R-:W-:-:S02]  /*5880*/  F2FP.F16.F32.PACK_AB R25, R10, R9 ;  /* 0x000000090a19723e */ /* 0x008fc400000000ff */
[----:B-1----:R-:W-:Y:S02]  /*5890*/  F2FP.F16.F32.PACK_AB R27, R65, R64 ;  /* 0x00000040411b723e */ /* 0x002fe400000000ff */
[----:B------:R-:W-:Y:S02]  /*58a0*/  F2FP.F16.F32.PACK_AB R24, R11, R8 ;  /* 0x000000080b18723e */ /* 0x000fe400000000ff */
[----:B------:R-:W-:Y:S02]  /*58b0*/  F2FP.F16.F32.PACK_AB R26, R16, R12 ;  /* 0x0000000c101a723e */ /* 0x000fe400000000ff */
[----:B--2---:R-:W-:Y:S02]  /*58c0*/  F2FP.F16.F32.PACK_AB R28, R230, R17 ;  /* 0x00000011e61c723e */ /* 0x004fe400000000ff */
[----:B------:R-:W-:Y:S02]  /*58d0*/  F2FP.F16.F32.PACK_AB R29, R15, R14 ;  /* 0x0000000e0f1d723e */ /* 0x000fe400000000ff */
[----:B------:R-:W-:-:S02]  /*58e0*/  F2FP.F16.F32.PACK_AB R30, R232, R231 ;  /* 0x000000e7e81e723e */ /* 0x000fc400000000ff */
[----:B-----5:R-:W-:Y:S02]  /*58f0*/  F2FP.F16.F32.PACK_AB R31, R67, R18 ;  /* 0x00000012431f723e */ /* 0x020fe400000000ff */
[----:B------:R-:W-:Y:S02]  /*5900*/  F2FP.F16.F32.PACK_AB R32, R234, R233 ;  /* 0x000000e9ea20723e */ /* 0x000fe400000000ff */
[----:B------:R-:W-:Y:S02]  /*5910*/  F2FP.F16.F32.PACK_AB R33, R69, R68 ;  /* 0x000000444521723e */ /* 0x000fe400000000ff */
[----:B----4-:R-:W-:Y:S02]  /*5920*/  F2FP.F16.F32.PACK_AB R34, R236, R235 ;  /* 0x000000ebec22723e */ /* 0x010fe400000000ff */
[----:B------:R-:W-:Y:S02]  /*5930*/  F2FP.F16.F32.PACK_AB R35, R218, R216 ;  /* 0x000000d8da23723e */ /* 0x000fe400000000ff */
[----:B------:R-:W-:-:S02]  /*5940*/  F2FP.F16.F32.PACK_AB R36, R238, R237 ;  /* 0x000000edee24723e */ /* 0x000fc400000000ff */
[----:B------:R-:W-:Y:S02]  /*5950*/  F2FP.F16.F32.PACK_AB R37, R221, R219 ;  /* 0x000000dbdd25723e */ /* 0x000fe400000000ff */
[----:B------:R-:W-:Y:S02]  /*5960*/  F2FP.F16.F32.PACK_AB R38, R240, R239 ;  /* 0x000000eff026723e */ /* 0x000fe400000000ff */
[----:B------:R-:W-:Y:S02]  /*5970*/  F2FP.F16.F32.PACK_AB R39, R76, R73 ;  /* 0x000000494c27723e */ /* 0x000fe400000000ff */
[----:B------:R-:W-:Y:S02]  /*5980*/  F2FP.F16.F32.PACK_AB R40, R201, R83 ;  /* 0x00000053c928723e */ /* 0x000fe400000000ff */
        /* <DEDUP_REMOVED lines=14> */
[----:B------:R-:W-:Y:S01]  /*5a70*/  F2FP.F16.F32.PACK_AB R55, R4, R85 ;  /* 0x000000550437723e */ /* 0x000fe200000000ff */
[----:B------:R-:W-:Y:S06]  /*5a80*/  BAR.SYNC.DEFER_BLOCKING 0x0 ;  /* 0x0000000000007b1d */ /* 0x000fec0000010000 */
[----:B------:R-:W-:-:S06]  /*5a90*/  WARPGROUP.ARRIVE ;  /* 0x00000000000079c5 */ /* 0x000fcc0000000000 */
[----:B------:R-:W-:Y:S04]  /*5aa0*/  HGMMA.64x64x16.F32 R88, R24, gdesc[UR16], R88 ;  /* 0x00e0001018587df0 */ /* 0x000fe80008700858 */
[----:B------:R-:W-:Y:S04]  /*5ab0*/  HGMMA.64x64x16.F32 R88, R28, gdesc[UR8], R88 ;  /* 0x00e000081c587df0 */ /* 0x000fe80008700858 */
[----:B------:R-:W-:Y:S04]  /*5ac0*/  HGMMA.64x64x16.F32 R88, R32, gdesc[UR24], R88 ;  /* 0x00e0001820587df0 */ /* 0x000fe80008700858 */
[----:B------:R-:W-:Y:S04]  /*5ad0*/  HGMMA.64x64x16.F32 R88, R36, gdesc[UR12], R88 ;  /* 0x00e0000c24587df0 */ /* 0x000fe80008700858 */
[----:B------:R-:W-:Y:S01]  /*5ae0*/  HGMMA.64x64x16.F32 R88, R40, gdesc[UR20], R88 ;  /* 0x00e0001428587df0 */ /* 0x000fe20008700858 */
[----:B------:R-:W-:Y:S01]  /*5af0*/  FADD R9, R9, R10 ;  /* 0x0000000a09097221 */ /* 0x000fe20000000000 */
[----:B------:R-:W-:-:S03]  /*5b00*/  FADD R8, R8, R11 ;  /* 0x0000000b08087221 */ /* 0x000fc60000000000 */
        /* <DEDUP_REMOVED lines=9> */
[----:B------:R-:W-:Y:S01]  /*5ba0*/  FADD R8, R231, R8 ;  /* 0x00000008e7087221 */ /* 0x000fe20000000000 */
[----:B------:R-:W-:Y:S02]  /*5bb0*/  HGMMA.64x64x16.F32 R88, R44, gdesc[UR28], R88 ;  /* 0x00e0001c2c587df0 */ /* 0x000fe40008700858 */
        /* <DEDUP_REMOVED lines=23> */
[----:B------:R-:W-:Y:S01]  /*5d30*/  HGMMA.64x64x16.F32 R88, R48, gdesc[UR32], R88 ;  /* 0x00e0002030587df0 */ /* 0x000fe20008700858 */
[----:B------:R-:W-:Y:S02]  /*5d40*/  FADD R240, R205, R240 ;  /* 0x000000f0cdf07221 */ /* 0x000fe40000000000 */
[----:B------:R-:W-:Y:S02]  /*5d50*/  FADD R81, R84, R81 ;  /* 0x0000005154517221 */ /* 0x000fe40000000000 */
[----:B------:R-:W-:Y:S02]  /*5d60*/  FADD R209, R209, R240 ;  /* 0x000000f0d1d17221 */ /* 0x000fe40000000000 */
[----:B------:R-:W-:Y:S02]  /*5d70*/  FADD R81, R56, R81 ;  /* 0x0000005138517221 */ /* 0x000fe40000000000 */
[----:B------:R-:W-:-:S02]  /*5d80*/  FADD R70, R70, R209 ;  /* 0x000000d146467221 */ /* 0x000fc40000000000 */
[----:B------:R-:W-:Y:S02]  /*5d90*/  FADD R81, R58, R81 ;  /* 0x000000513a517221 */ /* 0x000fe40000000000 */
        /* <DEDUP_REMOVED lines=19> */
[----:B------:R-:W-:Y:S01]  /*5ed0*/  FADD R85, R4, R85 ;  /* 0x0000005504557221 */ /* 0x000fe20000000000 */
[----:B------:R-:W0:Y:S01]  /*5ee0*/  S2R R223, SR_CTAID.X ;  /* 0x0000000000df7919 */ /* 0x000e220000002500 */
[----:B------:R-:W-:-:S03]  /*5ef0*/  FADD R206, R7, R206 ;  /* 0x000000ce07ce7221 */ /* 0x000fc60000000000 */
[----:B------:R-:W1:Y:S01]  /*5f00*/  SHFL.BFLY PT, R4, R85, 0x2, 0x1f ;  /* 0x0c401f0055047f89 */ /* 0x000e6200000e0000 */
[----:B------:R-:W-:Y:S03]  /*5f10*/  HGMMA.64x64x16.F32 R88, R52, gdesc[UR36], R88, gsb0 ;  /* 0x00e0002434587df0 */ /* 0x000fe60008000858 */
[----:B------:R-:W2:Y:S01]  /*5f20*/  SHFL.BFLY PT, R7, R206, 0x2, 0x1f ;  /* 0x0c401f00ce077f89 */ /* 0x000ea200000e0000 */
[----:B------:R-:W-:Y:S01]  /*5f30*/  UIADD3 UR4, UP0, UR4, 0x80, URZ ;  /* 0x0000008004047890 */ /* 0x000fe2000ff1e03f */
[----:B-1----:R-:W-:-:S03]  /*5f40*/  FADD R8, R85, R4 ;  /* 0x0000000455087221 */ /* 0x002fc60000000000 */
[----:B------:R-:W-:Y:S01]  /*5f50*/  UIADD3.X UR5, URZ, UR5, URZ, UP0, !UPT ;  /* 0x000000053f057290 */ /* 0x000fe200087fe43f */
[----:B0-----:R-:W-:Y:S01]  /*5f60*/  IMAD.SHL.U32 R223, R223, 0x80, RZ ;  /* 0x00000080dfdf7824 */ /* 0x001fe200078e00ff */
[----:B------:R-:W0:Y:S01]  /*5f70*/  SHFL.BFLY PT, R9, R8, 0x1, 0x1f ;  /* 0x0c201f0008097f89 */ /* 0x000e2200000e0000 */
[----:B--2---:R-:W-:Y:S02]  /*5f80*/  FADD R7, R206, R7 ;  /* 0x00000007ce077221 */ /* 0x004fe40000000000 */
[----:B------:R-:W-:-:S03]  /*5f90*/  VIADD R223, R223, 0x80 ;  /* 0x00000080dfdf7836 */ /* 0x000fc60000000000 */
[----:B------:R-:W1:Y:S01]  /*5fa0*/  SHFL.BFLY PT, R4, R7, 0x1, 0x1f ;  /* 0x0c201f0007047f89 */ /* 0x000e6200000e0000 */
[----:B------:R-:W-:Y:S01]  /*5fb0*/  IMAD.U32 R11, RZ, RZ, UR5 ;  /* 0x00000005ff0b7e24 */ /* 0x000fe2000f8e00ff */
[----:B------:R-:W-:-:S04]  /*5fc0*/  ISETP.LE.U32.AND P0, PT, R223, UR4, PT ;  /* 0x00000004df007c0c */ /* 0x000fc8000bf03070 */
[----:B------:R-:W-:Y:S01]  /*5fd0*/  ISETP.GE.U32.AND.EX P0, PT, R11, RZ, PT, P0 ;  /* 0x000000ff0b00720c */ /* 0x000fe20003f06100 */
[----:B------:R-:W-:Y:S02]  /*5fe0*/  IMAD R0, R241, 0x80, R0 ;  /* 0x00000080f1007824 */ /* 0x000fe400078e0200 */
[----:B0-----:R-:W-:Y:S01]  /*5ff0*/  FADD R10, R8, R9 ;  /* 0x00000009080a7221 */ /* 0x001fe20000000000 */
[----:B------:R-:W-:-:S03]  /*6000*/  IMAD R2, R19, 0x80, R2 ;  /* 0x0000008013027824 */ /* 0x000fc600078e0202 */
[----:B------:R-:W-:Y:S01]  /*6010*/  FFMA R5, R13, R5, R10 ;  /* 0x000000050d057223 */ /* 0x000fe2000000000a */
[----:B-1----:R-:W-:Y:S01]  /*6020*/  FADD R9, R7, R4 ;  /* 0x0000000407097221 */ /* 0x002fe20000000000 */
[----:B------:R-:W-:Y:S02]  /*6030*/  IMAD.MOV.U32 R7, RZ, RZ, R79 ;  /* 0x000000ffff077224 */ /* 0x000fe400078e004f */
[----:B------:R-:W-:Y:S02]  /*6040*/  IMAD.MOV.U32 R4, RZ, RZ, R66 ;  /* 0x000000ffff047224 */ /* 0x000fe400078e0042 */
[----:B------:R-:W-:Y:S01]  /*6050*/  FFMA R6, R200, R6, R9 ;  /* 0x00000006c8067223 */ /* 0x000fe20000000009 */
[----:B------:R-:W-:Y:S02]  /*6060*/  WARPGROUP.DEPBAR.LE gsb0, 0x0 ;  /* 0x00008000000079c5 */ /* 0x000fe40000010000 */
[----:B------:R-:W-:Y:S05]  /*6070*/  @!P0 BRA `(.L_x_1) ;  /* 0xffffffbc009c8947 */ /* 0x000fea000383ffff */
.L_x_0:
[----:B------:R-:W-:Y:S02]  /*6080*/  IMAD.MOV.U32 R15, RZ, RZ, R5 ;  /* 0x000000ffff0f7224 */ /* 0x000fe400078e0005 */
[----:B0-----:R-:W-:Y:S01]  /*6090*/  FMUL R2, R115, 0.25 ;  /* 0x3e80000073027820 */ /* 0x001fe20000400000 */
[----:B------:R-:W-:Y:S01]  /*60a0*/  FMUL R0, R119, 0.25 ;  /* 0x3e80000077007820 */ /* 0x000fe20000400000 */
[----:B------:R-:W-:Y:S01]  /*60b0*/  FMUL R5, R114, 0.25 ;  /* 0x3e80000072057820 */ /* 0x000fe20000400000 */
[----:B------:R-:W-:Y:S01]  /*60c0*/  FMUL R3, R118, 0.25 ;  /* 0x3e80000076037820 */ /* 0x000fe20000400000 */
[----:B------:R-:W-:Y:S01]  /*60d0*/  FSETP.GT.AND P0, PT, |R15|, 8.50705917302346158658e+37, PT ;  /* 0x7e8000000f00780b */ /* 0x000fe20003f04200 */
[----:B------:R-:W-:Y:S02]  /*60e0*/  IMAD.MOV.U32 R31, RZ, RZ, R6 ;  /* 0x000000ffff1f7224 */ /* 0x000fe400078e0006 */
[----:B------:R-:W-:Y:S01]  /*60f0*/  FMUL R4, R103, 0.25 ;  /* 0x3e80000067047820 */ /* 0x000fe20000400000 */
[----:B------:R-:W-:Y:S01]  /*6100*/  LOP3.LUT R9, R252, 0x8, RZ, 0xc0, !PT ;  /* 0x00000008fc097812 */ /* 0x000fe200078ec0ff */
[----:B------:R-:W-:Y:S01]  /*6110*/  FMUL R7, R94, 0.25 ;  /* 0x3e8000005e077820 */ /* 0x000fe20000400000 */
[----:B------:R-:W-:Y:S01]  /*6120*/  FSEL R115, R2, R115, P0 ;  /* 0x0000007302737208 */ /* 0x000fe20000000000 */
        /* <DEDUP_REMOVED lines=15> */
[----:B------:R-:W-:Y:S01]  /*6220*/  FSETP.GT.AND P1, PT, |R31|, 8.50705917302346158658e+37, PT ;  /* 0x7e8000001f00780b */ /* 0x000fe20003f24200 */
[----:B------:R-:W-:Y:S01]  /*6230*/  BAR.SYNC.DEFER_BLOCKING 0x0 ;  /* 0x0000000000007b1d */ /* 0x000fe20000010000 */
        /* <DEDUP_REMOVED lines=29> */
[----:B------:R-:W0:Y:S01]  /*6410*/  LDC R56, c[0x0][0x278] ;  /* 0x00009e00ff387b82 */ /* 0x000e220000000800 */
[----:B------:R-:W-:Y:S01]  /*6420*/  LOP3.LUT R0, R252, 0x7, RZ, 0xc0, !PT ;  /* 0x00000007fc007812 */ /* 0x000fe200078ec0ff */
[----:B------:R-:W1:Y:S01]  /*6430*/  S2R R200, SR_CTAID.X ;  /* 0x0000000000c87919 */ /* 0x000e620000002500 */
[----:B------:R-:W-:Y:S01]  /*6440*/  FSEL R112, R3, R112, P1 ;  /* 0x0000007003707208 */ /* 0x000fe20000800000 */
[----:B------:R-:W-:Y:S01]  /*6450*/  FMUL R3, R104, 0.25 ;  /* 0x3e80000068037820 */ /* 0x000fe20000400000 */
[----:B------:R-:W-:Y:S01]  /*6460*/  FSEL R100, R5, R100, P1 ;  /* 0x0000006405647208 */ /* 0x000fe20000800000 */
[----:B------:R-:W-:Y:S01]  /*6470*/  FMUL R5, R92, 0.25 ;  /* 0x3e8000005c057820 */ /* 0x000fe20000400000 */
[----:B------:R-:W-:Y:S01]  /*6480*/  FSEL R40, R2, R89, P1 ;  /* 0x0000005902287208 */ /* 0x000fe20000800000 */
[----:B------:R-:W-:Y:S01]  /*6490*/  IMAD.SHL.U32 R2, R252, 0x8, RZ ;  /* 0x00000008fc027824 */ /* 0x000fe200078e00ff */
[----:B------:R-:W-:Y:S01]  /*64a0*/  FSEL R103, R4, R103, P0 ;  /* 0x0000006704677208 */ /* 0x000fe20000000000 */
[----:B------:R-:W-:Y:S01]  /*64b0*/  ULDC.64 UR4, c[0x0][0x270] ;  /* 0x00009c0000047ab9 */ /* 0x000fe20000000a00 */
[----:B------:R-:W-:Y:S01]  /*64c0*/  LEA R4, R0, UR20, 0x4 ;  /* 0x0000001400047c11 */ /* 0x000fe2000f8e20ff */
[----:B------:R-:W-:Y:S01]  /*64d0*/  UIMAD UR4, UR7, UR4, URZ ;  /* 0x00000004070472a4 */ /* 0x000fe2000f8e023f */
[----:B------:R-:W-:Y:S01]  /*64e0*/  FSEL R104, R3, R104, P1 ;  /* 0x0000006803687208 */ /* 0x000fe20000800000 */
[----:B------:R-:W-:Y:S01]  /*64f0*/  FMUL R3, R96, 0.25 ;  /* 0x3e80000060037820 */ /* 0x000fe20000400000 */
[----:B------:R-:W-:Y:S01]  /*6500*/  FSEL R92, R5, R92, P1 ;  /* 0x0000005c055c7208 */ /* 0x000fe20000800000 */
[--C-:B------:R-:W-:Y:S01]  /*6510*/  IMAD R5, R9, 0x100, R4.reuse ;  /* 0x0000010009057824 */ /* 0x100fe200078e0204 */
[----:B------:R-:W-:Y:S01]  /*6520*/  LOP3.LUT R2, R2, 0x780, RZ, 0xc0, !PT ;  /* 0x0000078002027812 */ /* 0x000fe200078ec0ff */
[----:B------:R-:W-:Y:S01]  /*6530*/  IMAD R6, R0, -0x8, R4 ;  /* 0xfffffff800067824 */ /* 0x000fe200078e0204 */
[----:B------:R-:W-:Y:S01]  /*6540*/  FSEL R96, R3, R96, P1 ;  /* 0x0000006003607208 */ /* 0x000fe20000800000 */
[----:B------:R-:W-:Y:S01]  /*6550*/  FMUL R3, R88, 0.25 ;  /* 0x3e80000058037820 */ /* 0x000fe20000400000 */
[----:B------:R-:W-:Y:S01]  /*6560*/  IMAD.SHL.U32 R0, R252, 0x4, RZ ;  /* 0x00000004fc007824 */ /* 0x000fe200078e00ff */
[----:B------:R-:W-:Y:S01]  /*6570*/  FSETP.GEU.AND P3, PT, R15, 1.175494350822287508e-38, PT ;  /* 0x008000000f00780b */ /* 0x000fe20003f6e000 */
[----:B------:R-:W-:-:S02]  /*6580*/  IMAD.IADD R54, R2, 0x1, R5 ;  /* 0x0000000102367824 */ /* 0x000fc400078e0205 */
[----:B------:R-:W-:Y:S01]  /*6590*/  FMUL R2, R15, 8388608 ;  /* 0x4b0000000f027820 */ /* 0x000fe20000400000 */
[----:B------:R-:W-:Y:S02]  /*65a0*/  FSEL R88, R3, R88, P1 ;  /* 0x0000005803587208 */ /* 0x000fe40000800000 */
[----:B------:R-:W-:Y:S01]  /*65b0*/  LOP3.LUT R3, R0, 0x1c0, RZ, 0xc0, !PT ;  /* 0x000001c000037812 */ /* 0x000fe200078ec0ff */
[C---:B------:R-:W-:Y:S01]  /*65c0*/  FMUL R0, R31.reuse, 8388608 ;  /* 0x4b0000001f007820 */ /* 0x040fe20000400000 */
[----:B------:R-:W-:Y:S02]  /*65d0*/  FSEL R71, R2, R15, !P3 ;  /* 0x0000000f02477208 */ /* 0x000fe40005800000 */
[----:B------:R-:W-:Y:S01]  /*65e0*/  FSETP.GEU.AND P2, PT, R31, 1.175494350822287508e-38, PT ;  /* 0x008000001f00780b */ /* 0x000fe20003f4e000 */
[----:B------:R-:W-:Y:S01]  /*65f0*/  IMAD.IADD R10, R3, 0x1, R6 ;  /* 0x00000001030a7824 */ /* 0x000fe200078e0206 */
[----:B------:R-:W-:Y:S01]  /*6600*/  FSETP.GEU.AND P4, PT, |R15|, 1.175494350822287508e-38, PT ;  /* 0x008000000f00780b */ /* 0x000fe20003f8e200 */
[----:B------:R-:W-:Y:S01]  /*6610*/  VIADD R4, R71, 0xc0cafb0d ;  /* 0xc0cafb0d47047836 */ /* 0x000fe20000000000 */
[----:B------:R-:W-:Y:S01]  /*6620*/  FSEL R58, R0, R31, !P2 ;  /* 0x0000001f003a7208 */ /* 0x000fe20005000000 */
[----:B------:R-:W-:Y:S01]  /*6630*/  @P0 FMUL R15, R15, 0.25 ;  /* 0x3e8000000f0f0820 */ /* 0x000fe20000400000 */
[----:B------:R-:W-:Y:S01]  /*6640*/  FSEL R27, R7, R94, P0 ;  /* 0x0000005e071b7208 */ /* 0x000fe20000000000 */
[----:B-1----:R-:W-:Y:S01]  /*6650*/  IMAD.SHL.U32 R200, R200, 0x80, RZ ;  /* 0x00000080c8c87824 */ /* 0x002fe200078e00ff */
[----:B------:R-:W-:Y:S01]  /*6660*/  LOP3.LUT R6, R4, 0xff800000, RZ, 0xc0, !PT ;  /* 0xff80000004067812 */ /* 0x000fe200078ec0ff */
[----:B------:R-:W-:Y:S01]  /*6670*/  VIADD R0, R58, 0xc0cafb0d ;  /* 0xc0cafb0d3a007836 */ /* 0x000fe20000000000 */
[----:B------:R-:W-:-:S02]  /*6680*/  FSEL R4, RZ, -23, P3 ;  /* 0xc1b80000ff047808 */ /* 0x000fc40001800000 */
[----:B------:R-:W-:Y:S01]  /*6690*/  I2FP.F32.S32 R7, R6 ;  /* 0x0000000600077245 */ /* 0x000fe20000201400 */
[----:B------:R-:W-:Y:S01]  /*66a0*/  IMAD.IADD R6, R71, 0x1, -R6 ;  /* 0x0000000147067824 */ /* 0x000fe200078e0a06 */
[----:B------:R-:W-:Y:S01]  /*66b0*/  LOP3.LUT R3, R0, 0xff800000, RZ, 0xc0, !PT ;  /* 0xff80000000037812 */ /* 0x000fe200078ec0ff */
[----:B------:R-:W-:Y:S01]  /*66c0*/  @!P4 FMUL R15, R15, 16777216 ;  /* 0x4b8000000f0fc820 */ /* 0x000fe20000400000 */
[----:B------:R-:W-:Y:S01]  /*66d0*/  LEA.HI R0, R9, R10, RZ, 0x1f ;  /* 0x0000000a09007211 */ /* 0x000fe200078ff8ff */
[----:B------:R-:W-:Y:S01]  /*66e0*/  FFMA.FTZ R9, R7, 1.1920928955078125e-07, R4 ;  /* 0x3400000007097823 */ /* 0x000fe20000010004 */
[----:B------:R-:W-:Y:S01]  /*66f0*/  FSEL R2, RZ, -23, P2 ;  /* 0xc1b80000ff027808 */ /* 0x000fe20001000000 */
[----:B------:R-:W1:Y:S01]  /*6700*/  MUFU.RCP R4, R15 ;  /* 0x0000000f00047308 */ /* 0x000e620000001000 */
[----:B------:R-:W-:Y:S01]  /*6710*/  I2FP.F32.S32 R5, R3 ;  /* 0x0000000300057245 */ /* 0x000fe20000201400 */
[----:B------:R-:W-:Y:S01]  /*6720*/  IMAD.IADD R3, R58, 0x1, -R3 ;  /* 0x000000013a037824 */ /* 0x000fe200078e0a03 */
[----:B------:R-:W-:Y:S01]  /*6730*/  FSETP.GEU.AND P0, PT, |R31|, 1.175494350822287508e-38, PT ;  /* 0x008000001f00780b */ /* 0x000fe20003f0e200 */
[----:B------:R-:W-:Y:S01]  /*6740*/  @!P4 FMUL R11, R11, 16777216 ;  /* 0x4b8000000b0bc820 */ /* 0x000fe20000400000 */
[----:B------:R-:W-:Y:S01]  /*6750*/  @!P4 FMUL R119, R119, 16777216 ;  /* 0x4b8000007777c820 */ /* 0x000fe20000400000 */
[----:B------:R-:W-:Y:S01]  /*6760*/  FFMA.FTZ R2, R5, 1.1920928955078125e-07, R2 ;  /* 0x3400000005027823 */ /* 0x000fe20000010002 */
[----:B------:R-:W-:Y:S01]  /*6770*/  @!P4 FMUL R115, R115, 16777216 ;  /* 0x4b8000007373c820 */ /* 0x000fe20000400000 */
        /* <DEDUP_REMOVED lines=13> */
[----:B------:R-:W-:-:S02]  /*6850*/  IMAD.MOV.U32 R5, RZ, RZ, 0x3dc6b27f ;  /* 0x3dc6b27fff057424 */ /* 0x000fc400078e00ff */
[----:B------:R-:W-:Y:S01]  /*6860*/  FADD R3, R3, -1 ;  /* 0xbf80000003037421 */ /* 0x000fe20000000000 */
[----:B------:R-:W-:Y:S01]  /*6870*/  FADD R10, R6, -1 ;  /* 0xbf800000060a7421 */ /* 0x000fe20000000000 */
[C---:B-1----:R-:W-:Y:S01]  /*6880*/  FMUL R12, R4.reuse, R11 ;  /* 0x0000000b040c7220 */ /* 0x042fe20000400000 */
[C---:B------:R-:W-:Y:S01]  /*6890*/  FMUL R119, R4.reuse, R119 ;  /* 0x0000007704777220 */ /* 0x040fe20000400000 */
        /* <DEDUP_REMOVED lines=13> */
[----:B------:R-:W-:Y:S01]  /*6970*/  FMUL R38, R4, R29 ;  /* 0x0000001d04267220 */ /* 0x000fe20000400000 */
[----:B------:R-:W-:Y:S01]  /*6980*/  @P1 FMUL R31, R31, 0.25 ;  /* 0x3e8000001f1f1820 */ /* 0x000fe20000400000 */
[-C--:B------:R-:W-:Y:S01]  /*6990*/  FFMA.FTZ R4, R3, R5.reuse, -0.16845393180847167969 ;  /* 0xbe2c7f3003047423 */ /* 0x080fe20000010005 */
[----:B------:R-:W-:Y:S01]  /*69a0*/  FFMA.FTZ R5, R10, R5, -0.16845393180847167969 ;  /* 0xbe2c7f300a057423 */ /* 0x000fe20000010005 */
[----:B------:R-:W-:Y:S01]  /*69b0*/  @!P0 FMUL R8, R8, 16777216 ;  /* 0x4b80000008088820 */ /* 0x000fe20000400000 */
[----:B------:R-:W-:Y:S01]  /*69c0*/  @!P0 FMUL R31, R31, 16777216 ;  /* 0x4b8000001f1f8820 */ /* 0x000fe20000400000 */
[C---:B------:R-:W-:Y:S01]  /*69d0*/  FFMA.FTZ R4, R3.reuse, R4, 0.1716887056827545166 ;  /* 0x3e2fcf2a03047423 */ /* 0x040fe20000010004 */
[----:B------:R-:W-:Y:S01]  /*69e0*/  FFMA.FTZ R5, R10, R5, 0.1716887056827545166 ;  /* 0x3e2fcf2a0a057423 */ /* 0x000fe20000010005 */
[----:B------:R-:W-:Y:S01]  /*69f0*/  @!P0 FMUL R116, R116, 16777216 ;  /* 0x4b80000074748820 */ /* 0x000fe20000400000 */
[----:B------:R-:W1:Y:S01]  /*6a00*/  MUFU.RCP R7, R31 ;  /* 0x0000001f00077308 */ /* 0x000e620000001000 */
[C---:B------:R-:W-:Y:S01]  /*6a10*/  FFMA.FTZ R4, R3.reuse, R4, -0.17900948226451873779 ;  /* 0xbe374e4303047423 */ /* 0x040fe20000010004 */
[----:B------:R-:W-:Y:S01]  /*6a20*/  FFMA.FTZ R5, R10, R5, -0.17900948226451873779 ;  /* 0xbe374e430a057423 */ /* 0x000fe20000010005 */
[----:B------:R-:W-:Y:S01]  /*6a30*/  @!P0 FMUL R16, R16, 16777216 ;  /* 0x4b80000010108820 */ /* 0x000fe20000400000 */
[----:B------:R-:W-:Y:S01]  /*6a40*/  @!P0 FMUL R112, R112, 16777216 ;  /* 0x4b80000070708820 */ /* 0x000fe20000400000 */
[C---:B------:R-:W-:Y:S01]  /*6a50*/  FFMA.FTZ R4, R3.reuse, R4, 0.20512372255325317383 ;  /* 0x3e520bf403047423 */ /* 0x040fe20000010004 */
[----:B------:R-:W-:Y:S01]  /*6a60*/  FFMA.FTZ R5, R10, R5, 0.20512372255325317383 ;  /* 0x3e520bf40a057423 */ /* 0x000fe20000010005 */
[----:B------:R-:W-:Y:S01]  /*6a70*/  @!P0 FMUL R20, R20, 16777216 ;  /* 0x4b80000014148820 */ /* 0x000fe20000400000 */
[----:B------:R-:W-:Y:S01]  /*6a80*/  @!P0 FMUL R108, R108, 16777216 ;  /* 0x4b8000006c6c8820 */ /* 0x000fe20000400000 */
[C---:B------:R-:W-:Y:S01]  /*6a90*/  FFMA.FTZ R4, R3.reuse, R4, -0.24046532809734344482 ;  /* 0xbe763c8b03047423 */ /* 0x040fe20000010004 */
[----:B------:R-:W-:Y:S01]  /*6aa0*/  FFMA.FTZ R5, R10, R5, -0.24046532809734344482 ;  /* 0xbe763c8b0a057423 */ /* 0x000fe20000010005 */
        /* <DEDUP_REMOVED lines=10> */
[C---:B------:R-:W-:Y:S01]  /*6b50*/  FFMA.FTZ R5, R10.reuse, R5, 0.28857114911079406738 ;  /* 0x3e93bf990a057423 */ /* 0x040fe20000010005 */
[----:B------:R-:W-:Y:S01]  /*6b60*/  FFMA.FTZ R4, R3, R4, 0.28857114911079406738 ;  /* 0x3e93bf9903047423 */ /* 0x000fe20000010004 */
        /* <DEDUP_REMOVED lines=16> */
[----:B------:R-:W-:Y:S01]  /*6c70*/  FFMA.FTZ R7, R10, R5, -0.36067417263984680176 ;  /* 0xbeb8aa490a077423 */ /* 0x000fe20000010005 */
[----:B------:R-:W-:Y:S01]  /*6c80*/  FFMA.FTZ R6, R3, R4, -0.36067417263984680176 ;  /* 0xbeb8aa4903067423 */ /* 0x000fe20000010004 */
[----:B------:R-:W-:-:S02]  /*6c90*/  LOP3.LUT R86, R252, 0xff, RZ, 0xc0, !PT ;  /* 0x000000fffc567812 */ /* 0x000fc400078ec0ff */
[----:B------:R-:W-:Y:S01]  /*6ca0*/  FFMA.FTZ R7, R10, R7, 0.48089820146560668945 ;  /* 0x3ef6384a0a077423 */ /* 0x000fe20000010007 */
[C---:B------:R-:W-:Y:S01]  /*6cb0*/  FFMA.FTZ R6, R3.reuse, R6, 0.48089820146560668945 ;  /* 0x3ef6384a03067423 */ /* 0x040fe20000010006 */
[----:B------:R-:W-:Y:S02]  /*6cc0*/  F2FP.F16.F32.PACK_AB R4, R92, R33 ;  /* 0x000000215c04723e */ /* 0x000fe400000000ff */
[C---:B------:R-:W-:Y:S01]  /*6cd0*/  FFMA.FTZ R7, R10.reuse, R7, -0.72134751081466674805 ;  /* 0xbf38aa3b0a077423 */ /* 0x040fe20000010007 */
[----:B------:R-:W-:Y:S01]  /*6ce0*/  FFMA.FTZ R8, R3, R6, -0.72134751081466674805 ;  /* 0xbf38aa3b03087423 */ /* 0x000fe20000010006 */
[----:B------:R-:W-:Y:S02]  /*6cf0*/  F2FP.F16.F32.PACK_AB R6, R11, R38 ;  /* 0x000000260b06723e */ /* 0x000fe400000000ff */
[----:B------:R-:W-:Y:S01]  /*6d00*/  FMUL R11, R10, R7 ;  /* 0x000000070a0b7220 */ /* 0x000fe20000400000 */
[----:B------:R-:W-:Y:S01]  /*6d10*/  F2FP.F16.F32.PACK_AB R5, R34, R31 ;  /* 0x0000001f2205723e */ /* 0x000fe200000000ff */
[----:B------:R-:W-:Y:S01]  /*6d20*/  FMUL R8, R3, R8 ;  /* 0x0000000803087220 */ /* 0x000fe20000400000 */
[----:B------:R-:W-:Y:S01]  /*6d30*/  F2FP.F16.F32.PACK_AB R7, R95, R36 ;  /* 0x000000245f07723e */ /* 0x000fe200000000ff */
[----:B------:R-:W-:Y:S01]  /*6d40*/  FMUL R11, R10, R11 ;  /* 0x0000000b0a0b7220 */ /* 0x000fe20000400000 */
[----:B------:R-:W-:Y:S01]  /*6d50*/  LEA R86, R86, UR20, 0x4 ;  /* 0x0000001456567c11 */ /* 0x000fe2000f8e20ff */
[C---:B------:R-:W-:Y:S01]  /*6d60*/  FMUL R8, R3.reuse, R8 ;  /* 0x0000000803087220 */ /* 0x040fe20000400000 */
[----:B------:R-:W-:Y:S01]  /*6d70*/  SHF.R.U32.HI R35, RZ, 0x7, R252 ;  /* 0x00000007ff237819 */ /* 0x000fe200000116fc */
[----:B------:R-:W-:Y:S01]  /*6d80*/  STSM.16.M88.4 [R54], R4 ;  /* 0x0000000436007844 */ /* 0x000fe20000000200 */
[----:B------:R-:W-:Y:S01]  /*6d90*/  F2FP.F16.F32.PACK_AB R100, R100, R29 ;  /* 0x0000001d6464723e */ /* 0x000fe200000000ff */
[----:B------:R-:W-:Y:S01]  /*6da0*/  FFMA.FTZ R3, R3, 1.4426950216293334961, R8 ;  /* 0x3fb8aa3b03037823 */ /* 0x000fe20000010008 */
[----:B------:R-:W-:Y:S01]  /*6db0*/  SGXT.U32 R35, R35, 0x1 ;  /* 0x000000012323781a */ /* 0x000fe20000000000 */
[----:B------:R-:W-:Y:S01]  /*6dc0*/  BAR.SYNC.DEFER_BLOCKING 0x0 ;  /* 0x0000000000007b1d */ /* 0x000fe20000010000 */
[----:B------:R-:W-:Y:S01]  /*6dd0*/  F2FP.F16.F32.PACK_AB R101, R26, R27 ;  /* 0x0000001b1a65723e */ /* 0x000fe200000000ff */
[----:B------:R-:W-:Y:S01]  /*6de0*/  FFMA.FTZ R10, R10, 1.4426950216293334961, R11 ;  /* 0x3fb8aa3b0a0a7823 */ /* 0x000fe2000001000b */
[----:B------:R-:W-:Y:S01]  /*6df0*/  F2FP.F16.F32.PACK_AB R102, R25, R30 ;  /* 0x0000001e1966723e */ /* 0x000fe200000000ff */
[----:B0-----:R-:W-:Y:S01]  /*6e00*/  IMAD R35, R35, R56, RZ ;  /* 0x0000003823237224 */ /* 0x001fe200078e02ff */
[----:B------:R-:W-:Y:S01]  /*6e10*/  F2FP.F16.F32.PACK_AB R103, R103, R28 ;  /* 0x0000001c6767723e */ /* 0x000fe200000000ff */
[----:B------:R-:W-:Y:S01]  /*6e20*/  FADD R78, R9, R10 ;  /* 0x0000000a094e7221 */ /* 0x000fe20000000000 */
[----:B------:R-:W-:Y:S01]  /*6e30*/  ISETP.GE.U32.AND P2, PT, R71, 0x7f800000, PT ;  /* 0x7f8000004700780c */ /* 0x000fe20003f46070 */
[----:B------:R-:W-:Y:S01]  /*6e40*/  IMAD R37, R56, 0x2, R35 ;  /* 0x0000000238257824 */ /* 0x000fe200078e0223 */
[----:B------:R-:W-:Y:S01]  /*6e50*/  F2FP.F16.F32.PACK_AB R108, R108, R23 ;  /* 0x000000176c6c723e */ /* 0x000fe200000000ff */
[----:B------:R-:W0:Y:S01]  /*6e60*/  LDC.64 R26, c[0x0][0x228] ;  /* 0x00008a00ff1a7b82 */ /* 0x000e220000000a00 */
[----:B------:R-:W-:Y:S01]  /*6e70*/  F2FP.F16.F32.PACK_AB R109, R20, R21 ;  /* 0x00000015146d723e */ /* 0x000fe200000000ff */
[----:B------:R-:W-:Y:S01]  /*6e80*/  IMAD R39, R56, 0x2, R37 ;  /* 0x0000000238277824 */ /* 0x000fe200078e0225 */
[----:B------:R-:W-:Y:S01]  /*6e90*/  F2FP.F16.F32.PACK_AB R110, R18, R19 ;  /* 0x00000013126e723e */ /* 0x000fe200000000ff */
[----:B------:R-:W-:Y:S01]  /*6ea0*/  FADD R67, R2, R3 ;  /* 0x0000000302437221 */ /* 0x000fe20000000000 */
[----:B------:R-:W-:Y:S01]  /*6eb0*/  F2FP.F16.F32.PACK_AB R111, R111, R22 ;  /* 0x000000166f6f723e */ /* 0x000fe200000000ff */
[----:B------:R-:W-:Y:S01]  /*6ec0*/  IMAD R41, R56, 0x2, R39 ;  /* 0x0000000238297824 */ /* 0x000fe200078e0227 */
[----:B------:R-:W-:-:S02]  /*6ed0*/  ISETP.GE.U32.AND P1, PT, R58, 0x7f800000, PT ;  /* 0x7f8000003a00780c */ /* 0x000fc40003f26070 */
[----:B------:R-:W-:Y:S01]  /*6ee0*/  LOP3.LUT R200, R200, 0x7f, R252, 0xf8, !PT ;  /* 0x0000007fc8c87812 */ /* 0x000fe200078ef8fc */
[----:B------:R-:W-:Y:S01]  /*6ef0*/  IMAD R42, R56, 0x2, R41 ;  /* 0x00000002382a7824 */ /* 0x000fe200078e0229 */
[----:B------:R-:W-:Y:S01]  /*6f00*/  F2FP.F16.F32.PACK_AB R117, R13, R16 ;  /* 0x000000100d75723e */ /* 0x000fe200000000ff */
[----:B------:R-:W-:Y:S01]  /*6f10*/  @P2 IMAD.MOV.U32 R8, RZ, RZ, 0x7f800000 ;  /* 0x7f800000ff082424 */ /* 0x000fe200078e00ff */
[----:B------:R-:W-:Y:S01]  /*6f20*/  F2FP.F16.F32.PACK_AB R118, R12, R15 ;  /* 0x0000000f0c76723e */ /* 0x000fe200000000ff */
[----:B------:R-:W1:Y:S01]  /*6f30*/  LDS.128 R4, [R86] ;  /* 0x0000000056047984 */ /* 0x000e620000000c00 */
[C---:B------:R-:W-:Y:S02]  /*6f40*/  IMAD R43, R56.reuse, 0x2, R42 ;  /* 0x00000002382b7824 */ /* 0x040fe400078e022a */
[----:B------:R-:W-:Y:S01]  /*6f50*/  @P2 FFMA.FTZ R78, R71, R8, +INF ;  /* 0x7f800000474e2423 */ /* 0x000fe20000010008 */
[----:B------:R-:W-:Y:S01]  /*6f60*/  F2FP.F16.F32.PACK_AB R119, R119, R14 ;  /* 0x0000000e7777723e */ /* 0x000fe200000000ff */
[----:B------:R-:W-:Y:S01]  /*6f70*/  BAR.SYNC.DEFER_BLOCKING 0x0 ;  /* 0x0000000000007b1d */ /* 0x000fe20000010000 */
[----:B------:R-:W-:Y:S01]  /*6f80*/  IMAD R44, R56, 0x2, R43 ;  /* 0x00000002382c7824 */ /* 0x000fe200078e022b */
[----:B------:R-:W-:Y:S01]  /*6f90*/  F2FP.F16.F32.PACK_AB R116, R116, R17 ;  /* 0x000000117474723e */ /* 0x000fe200000000ff */
[----:B------:R-:W-:Y:S01]  /*6fa0*/  @P1 IMAD.MOV.U32 R2, RZ, RZ, 0x7f800000 ;  /* 0x7f800000ff021424 */ /* 0x000fe200078e00ff */
[----:B------:R-:W-:Y:S01]  /*6fb0*/  FSETP.NEU.AND P0, PT, R58, RZ, PT ;  /* 0x000000ff3a00720b */ /* 0x000fe20003f0d000 */
[----:B------:R-:W-:-:S02]  /*6fc0*/  IMAD R45, R56, 0x2, R44 ;  /* 0x00000002382d7824 */ /* 0x000fc400078e022c */
[----:B------:R-:W-:Y:S01]  /*6fd0*/  @P1 FFMA.FTZ R67, R58, R2, +INF ;  /* 0x7f8000003a431423 */ /* 0x000fe20000010002 */
[----:B------:R-:W-:Y:S01]  /*6fe0*/  IMAD R2, R200, UR5, RZ ;  /* 0x00000005c8027c24 */ /* 0x000fe2000f8e02ff */
[----:B------:R-:W-:Y:S01]  /*6ff0*/  USHF.L.U32 UR5, UR4, 0x1, URZ ;  /* 0x0000000104057899 */ /* 0x000fe2000800063f */
[----:B------:R-:W-:Y:S01]  /*7000*/  IMAD R46, R56, 0x2, R45 ;  /* 0x00000002382e7824 */ /* 0x000fe200078e022d */
[----:B------:R-:W-:Y:S01]  /*7010*/  FSETP.NEU.AND P1, PT, R71, RZ, PT ;  /* 0x000000ff4700720b */ /* 0x000fe20003f2d000 */
[----:B------:R-:W-:Y:S02]  /*7020*/  IMAD.SHL.U32 R3, R2, 0x2, RZ ;  /* 0x0000000202037824 */ /* 0x000fe400078e00ff */
[----:B------:R-:W-:Y:S02]  /*7030*/  IMAD R47, R56, 0x2, R46 ;  /* 0x00000002382f7824 */ /* 0x000fe400078e022e */
[----:B------:R-:W-:Y:S01]  /*7040*/  IMAD.HI R2, R2, 0x2, RZ ;  /* 0x0000000202027827 */ /* 0x000fe200078e02ff */
[----:B0-----:R-:W-:Y:S01]  /*7050*/  IADD3 R80, P2, P3, R3, UR5, R26 ;  /* 0x0000000503507c10 */ /* 0x001fe2000fb5e01a */
[----:B------:R-:W-:-:S02]  /*7060*/  UIMAD.WIDE UR4, UR4, 0x2, URZ ;  /* 0x00000002040478a5 */ /* 0x000fc4000f8e023f */
[C---:B------:R-:W-:Y:S01]  /*7070*/  IMAD R48, R56.reuse, 0x2, R47 ;  /* 0x0000000238307824 */ /* 0x040fe200078e022f */
[-C--:B------:R-:W-:Y:S02]  /*7080*/  LEA R16, P4, R37, R80.reuse, 0x1 ;  /* 0x0000005025107211 */ /* 0x080fe400078808ff */
[-C--:B------:R-:W-:Y:S01]  /*7090*/  LEA R20, P6, R41, R80.reuse, 0x1 ;  /* 0x0000005029147211 */ /* 0x080fe200078c08ff */
[----:B------:R-:W-:Y:S01]  /*70a0*/  STSM.16.M88.4 [R54], R100 ;  /* 0x0000006436007844 */ /* 0x000fe20000000200 */
[----:B------:R-:W-:Y:S01]  /*70b0*/  IMAD R49, R56, 0x2, R48 ;  /* 0x0000000238317824 */ /* 0x000fe200078e0230 */
[----:B------:R-:W-:Y:S01]  /*70c0*/  IADD3.X R88, R2, UR5, R27, P2, P3 ;  /* 0x0000000502587c10 */ /* 0x000fe200097e641b */
[----:B------:R-:W-:Y:S01]  /*70d0*/  ULDC UR4, c[0x0][0x27c] ;  /* 0x00009f0000047ab9 */ /* 0x000fe20000000800 */
[----:B------:R-:W-:Y:S01]  /*70e0*/  BAR.SYNC.DEFER_BLOCKING 0x0 ;  /* 0x0000000000007b1d */ /* 0x000fe20000010000 */
[C---:B------:R-:W-:Y:S01]  /*70f0*/  IMAD R50, R56.reuse, 0x2, R49 ;  /* 0x0000000238327824 */ /* 0x040fe200078e0231 */
[-C--:B------:R-:W-:Y:S01]  /*7100*/  LEA R2, P2, R35, R80.reuse, 0x1 ;  /* 0x0000005023027211 */ /* 0x080fe200078408ff */
[----:B------:R-:W-:Y:S01]  /*7110*/  UIMAD UR4, UR7, UR4, URZ ;  /* 0x00000004070472a4 */ /* 0x000fe2000f8e023f */
[----:B------:R-:W-:Y:S01]  /*7120*/  LEA R18, P3, R39, R80, 0x1 ;  /* 0x0000005027127211 */ /* 0x000fe200078608ff */
[----:B------:R-:W-:Y:S01]  /*7130*/  IMAD R51, R56, 0x2, R50 ;  /* 0x0000000238337824 */ /* 0x000fe200078e0232 */
[----:B------:R-:W-:Y:S01]  /*7140*/  LEA.HI.X.SX32 R3, R35, R88, 0x1, P2 ;  /* 0x0000005823037211 */ /* 0x000fe200010f0eff */
[----:B------:R-:W-:Y:S01]  /*7150*/  USHF.L.U32 UR6, UR4, 0x2, URZ ;  /* 0x0000000204067899 */ /* 0x000fe2000800063f */
[-C--:B------:R-:W-:Y:S01]  /*7160*/  LEA R22, P5, R42, R80.reuse, 0x1 ;  /* 0x000000502a167211 */ /* 0x080fe200078a08ff */
[C---:B------:R-:W-:Y:S01]  /*7170*/  IMAD R52, R56.reuse, 0x2, R51 ;  /* 0x0000000238347824 */ /* 0x040fe200078e0233 */
[----:B------:R-:W-:Y:S01]  /*7180*/  LEA R24, P2, R43, R80, 0x1 ;  /* 0x000000502b187211 */ /* 0x000fe200078408ff */
[----:B------:R-:W-:Y:S01]  /*7190*/  UIMAD.WIDE UR4, UR4, 0x4, URZ ;  /* 0x00000004040478a5 */ /* 0x000fe2000f8e023f */
[----:B------:R-:W-:Y:S01]  /*71a0*/  LEA.HI.X.SX32 R17, R37, R88, 0x1, P4 ;  /* 0x0000005825117211 */ /* 0x000fe200020f0eff */
[----:B------:R-:W-:Y:S01]  /*71b0*/  IMAD R53, R56, 0x2, R52 ;  /* 0x0000000238357824 */ /* 0x000fe200078e0234 */
[----:B------:R-:W-:-:S02]  /*71c0*/  LEA R26, P4, R44, R80, 0x1 ;  /* 0x000000502c1a7211 */ /* 0x000fc400078808ff */
[-C--:B------:R-:W-:Y:S01]  /*71d0*/  LEA.HI.X.SX32 R19, R39, R88.reuse, 0x1, P3 ;  /* 0x0000005827137211 */ /* 0x080fe200018f0eff */
[----:B------:R-:W-:Y:S01]  /*71e0*/  IMAD R55, R56, 0x2, R53 ;  /* 0x0000000238377824 */ /* 0x000fe200078e0235 */
[-C--:B------:R-:W-:Y:S02]  /*71f0*/  LEA.HI.X.SX32 R21, R41, R88.reuse, 0x1, P6 ;  /* 0x0000005829157211 */ /* 0x080fe400030f0eff */
[-C--:B------:R-:W-:Y:S01]  /*7200*/  LEA.HI.X.SX32 R23, R42, R88.reuse, 0x1, P5 ;  /* 0x000000582a177211 */ /* 0x080fe200028f0eff */
[C---:B------:R-:W-:Y:S01]  /*7210*/  IMAD R57, R56.reuse, 0x2, R55 ;  /* 0x0000000238397824 */ /* 0x040fe200078e0237 */
[----:B------:R-:W-:Y:S01]  /*7220*/  LEA.HI.X.SX32 R25, R43, R88, 0x1, P2 ;  /* 0x000000582b197211 */ /* 0x000fe200010f0eff */
[----:B------:R-:W0:Y:S02]  /*7230*/  LDS.128 R8, [R86] ;  /* 0x0000000056087984 */ /* 0x000e240000000c00 */
[C---:B------:R-:W-:Y:S01]  /*7240*/  IMAD R59, R56.reuse, 0x2, R57 ;  /* 0x00000002383b7824 */ /* 0x040fe200078e0239 */
[----:B------:R-:W-:Y:S03]  /*7250*/  BAR.SYNC.DEFER_BLOCKING 0x0 ;  /* 0x0000000000007b1d */ /* 0x000fe60000010000 */
[----:B------:R-:W-:Y:S01]  /*7260*/  IMAD R61, R56, 0x2, R59 ;  /* 0x00000002383d7824 */ /* 0x000fe200078e023b */
[----:B------:R-:W-:-:S02]  /*7270*/  LEA R28, P3, R45, R80, 0x1 ;  /* 0x000000502d1c7211 */ /* 0x000fc400078608ff */
[-C--:B------:R-:W-:Y:S01]  /*7280*/  LEA R30, P6, R46, R80.reuse, 0x1 ;  /* 0x000000502e1e7211 */ /* 0x080fe200078c08ff */
[----:B------:R-:W-:Y:S01]  /*7290*/  IMAD R63, R56, 0x2, R61 ;  /* 0x00000002383f7824 */ /* 0x000fe200078e023d */
[-C--:B------:R-:W-:Y:S02]  /*72a0*/  LEA R32, P5, R47, R80.reuse, 0x1 ;  /* 0x000000502f207211 */ /* 0x080fe400078a08ff */
[----:B------:R-:W-:Y:S01]  /*72b0*/  LEA R34, P2, R48, R80, 0x1 ;  /* 0x0000005030227211 */ /* 0x000fe200078408ff */
[----:B------:R-:W-:Y:S01]  /*72c0*/  IMAD R65, R56, 0x2, R63 ;  /* 0x0000000238417824 */ /* 0x000fe200078e023f */
[----:B------:R-:W-:Y:S02]  /*72d0*/  LEA.HI.X.SX32 R27, R44, R88, 0x1, P4 ;  /* 0x000000582c1b7211 */ /* 0x000fe400020f0eff */
[----:B------:R-:W-:Y:S01]  /*72e0*/  LEA R36, P4, R49, R80, 0x1 ;  /* 0x0000005031247211 */ /* 0x000fe200078808ff */
[----:B------:R-:W-:Y:S01]  /*72f0*/  IMAD R69, R56, 0x2, R65 ;  /* 0x0000000238457824 */ /* 0x000fe200078e0241 */
[----:B------:R-:W-:-:S02]  /*7300*/  LEA.HI.X.SX32 R29, R45, R88, 0x1, P3 ;  /* 0x000000582d1d7211 */ /* 0x000fc400018f0eff */
[-C--:B------:R-:W-:Y:S01]  /*7310*/  LEA.HI.X.SX32 R31, R46, R88.reuse, 0x1, P6 ;  /* 0x000000582e1f7211 */ /* 0x080fe200030f0eff */
[----:B------:R-:W-:Y:S01]  /*7320*/  IMAD R71, R56, 0x2, R69 ;  /* 0x0000000238477824 */ /* 0x000fe200078e0245 */
[-C--:B------:R-:W-:Y:S02]  /*7330*/  LEA.HI.X.SX32 R33, R47, R88.reuse, 0x1, P5 ;  /* 0x000000582f217211 */ /* 0x080fe400028f0eff */
[----:B------:R-:W-:Y:S01]  /*7340*/  LEA.HI.X.SX32 R35, R48, R88, 0x1, P2 ;  /* 0x0000005830237211 */ /* 0x000fe200010f0eff */
[----:B------:R-:W-:Y:S01]  /*7350*/  IMAD R73, R56, 0x2, R71 ;  /* 0x0000000238497824 */ /* 0x000fe200078e0247 */
[-C--:B------:R-:W-:Y:S01]  /*7360*/  LEA R38, P3, R50, R80.reuse, 0x1 ;  /* 0x0000005032267211 */ /* 0x080fe200078608ff */
[----:B------:R-:W-:Y:S02]  /*7370*/  STSM.16.M88.4 [R54], R108 ;  /* 0x0000006c36007844 */ /* 0x000fe40000000200 */
[C---:B------:R-:W-:Y:S01]  /*7380*/  IMAD R75, R56.reuse, 0x2, R73 ;  /* 0x00000002384b7824 */ /* 0x040fe200078e0249 */
[----:B------:R-:W-:Y:S03]  /*7390*/  BAR.SYNC.DEFER_BLOCKING 0x0 ;  /* 0x0000000000007b1d */ /* 0x000fe60000010000 */
[----:B------:R-:W-:Y:S01]  /*73a0*/  IMAD R77, R56, 0x2, R75 ;  /* 0x00000002384d7824 */ /* 0x000fe200078e024b */
[----:B------:R-:W-:-:S02]  /*73b0*/  LEA R40, P6, R51, R80, 0x1 ;  /* 0x0000005033287211 */ /* 0x000fc400078c08ff */
[-C--:B------:R-:W-:Y:S01]  /*73c0*/  LEA R42, P5, R52, R80.reuse, 0x1 ;  /* 0x00000050342a7211 */ /* 0x080fe200078a08ff */
[C---:B------:R-:W-:Y:S01]  /*73d0*/  IMAD R81, R56.reuse, 0x2, R77 ;  /* 0x0000000238517824 */ /* 0x040fe200078e024d */
[----:B------:R-:W-:Y:S02]  /*73e0*/  LEA R44, P2, R53, R80, 0x1 ;  /* 0x00000050352c7211 */ /* 0x000fe400078408ff */
[----:B------:R-:W-:Y:S01]  /*73f0*/  LEA.HI.X.SX32 R37, R49, R88, 0x1, P4 ;  /* 0x0000005831257211 */ /* 0x000fe200020f0eff */
[----:B------:R-:W-:Y:S01]  /*7400*/  IMAD R82, R56, 0x2, R81 ;  /* 0x0000000238527824 */ /* 0x000fe200078e0251 */
[----:B------:R-:W-:Y:S02]  /*7410*/  LEA R46, P4, R55, R80, 0x1 ;  /* 0x00000050372e7211 */ /* 0x000fe400078808ff */
[-C--:B------:R-:W-:Y:S01]  /*7420*/  LEA.HI.X.SX32 R39, R50, R88.reuse, 0x1, P3 ;  /* 0x0000005832277211 */ /* 0x080fe200018f0eff */
[----:B------:R-:W-:Y:S01]  /*7430*/  IMAD R83, R56, 0x2, R82 ;  /* 0x0000000238537824 */ /* 0x000fe200078e0252 */
[----:B------:R-:W-:-:S02]  /*7440*/  LEA.HI.X.SX32 R41, R51, R88, 0x1, P6 ;  /* 0x0000005833297211 */ /* 0x000fc400030f0eff */
[-C--:B------:R-:W-:Y:S01]  /*7450*/  LEA.HI.X.SX32 R43, R52, R88.reuse, 0x1, P5 ;  /* 0x00000058342b7211 */ /* 0x080fe200028f0eff */
[C---:B------:R-:W-:Y:S01]  /*7460*/  IMAD R84, R56.reuse, 0x2, R83 ;  /* 0x0000000238547824 */ /* 0x040fe200078e0253 */
[----:B------:R-:W-:Y:S02]  /*7470*/  LEA.HI.X.SX32 R45, R53, R88, 0x1, P2 ;  /* 0x00000058352d7211 */ /* 0x000fe400010f0eff */
[-C--:B------:R-:W-:Y:S01]  /*7480*/  LEA R48, P3, R57, R80.reuse, 0x1 ;  /* 0x0000005039307211 */ /* 0x080fe200078608ff */
[----:B------:R-:W-:Y:S01]  /*7490*/  IMAD R85, R56, 0x2, R84 ;  /* 0x0000000238557824 */ /* 0x000fe200078e0254 */
[-C--:B------:R-:W-:Y:S01]  /*74a0*/  LEA R50, P6, R59, R80.reuse, 0x1 ;  /* 0x000000503b327211 */ /* 0x080fe200078c08ff */
[----:B------:R-:W2:Y:S01]  /*74b0*/  LDS.128 R12, [R86] ;  /* 0x00000000560c7984 */ /* 0x000ea20000000c00 */
[----:B------:R-:W-:Y:S01]  /*74c0*/  BAR.SYNC.DEFER_BLOCKING 0x0 ;  /* 0x0000000000007b1d */ /* 0x000fe20000010000 */
[----:B------:R-:W-:Y:S02]  /*74d0*/  LEA R52, P5, R61, R80, 0x1 ;  /* 0x000000503d347211 */ /* 0x000fe400078a08ff */
[----:B------:R-:W-:-:S02]  /*74e0*/  LEA.HI.X.SX32 R47, R55, R88, 0x1, P4 ;  /* 0x00000058372f7211 */ /* 0x000fc400020f0eff */
[----:B------:R-:W-:Y:S02]  /*74f0*/  LEA R56, P4, R65, R80, 0x1 ;  /* 0x0000005041387211 */ /* 0x000fe400078808ff */
[-C--:B------:R-:W-:Y:S02]  /*7500*/  LEA.HI.X.SX32 R49, R57, R88.reuse, 0x1, P3 ;  /* 0x0000005839317211 */ /* 0x080fe400018f0eff */
[-C--:B------:R-:W-:Y:S02]  /*7510*/  LEA.HI.X.SX32 R51, R59, R88.reuse, 0x1, P6 ;  /* 0x000000583b337211 */ /* 0x080fe400030f0eff */
[----:B------:R-:W-:Y:S02]  /*7520*/  LEA.HI.X.SX32 R53, R61, R88, 0x1, P5 ;  /* 0x000000583d357211 */ /* 0x000fe400028f0eff */
[-C--:B------:R-:W-:Y:S02]  /*7530*/  LEA R58, P3, R69, R80.reuse, 0x1 ;  /* 0x00000050453a7211 */ /* 0x080fe400078608ff */
[----:B------:R-:W-:-:S02]  /*7540*/  LEA R60, P6, R71, R80, 0x1 ;  /* 0x00000050473c7211 */ /* 0x000fc400078c08ff */
[----:B------:R-:W-:Y:S02]  /*7550*/  LEA R62, P5, R73, R80, 0x1 ;  /* 0x00000050493e7211 */ /* 0x000fe400078a08ff */
[----:B------:R-:W-:Y:S02]  /*7560*/  LEA.HI.X.SX32 R57, R65, R88, 0x1, P4 ;  /* 0x0000005841397211 */ /* 0x000fe400020f0eff */
[----:B------:R-:W-:Y:S02]  /*7570*/  LEA R68, P4, R77, R80, 0x1 ;  /* 0x000000504d447211 */ /* 0x000fe400078808ff */
[-C--:B------:R-:W-:Y:S01]  /*7580*/  LEA.HI.X.SX32 R59, R69, R88.reuse, 0x1, P3 ;  /* 0x00000058453b7211 */ /* 0x080fe200018f0eff */
[----:B------:R3:W-:Y:S01]  /*7590*/  STSM.16.M88.4 [R54], R116 ;  /* 0x0000007436007844 */ /* 0x0007e20000000200 */
[----:B------:R-:W-:Y:S01]  /*75a0*/  LEA.HI.X.SX32 R61, R71, R88, 0x1, P6 ;  /* 0x00000058473d7211 */ /* 0x000fe200030f0eff */
[----:B------:R-:W-:Y:S01]  /*75b0*/  BAR.SYNC.DEFER_BLOCKING 0x0 ;  /* 0x0000000000007b1d */ /* 0x000fe20000010000 */
[----:B------:R-:W-:-:S02]  /*75c0*/  LEA R70, P3, R81, R80, 0x1 ;  /* 0x0000005051467211 */ /* 0x000fc400078608ff */
[----:B------:R-:W-:Y:S02]  /*75d0*/  LEA R72, P6, R82, R80, 0x1 ;  /* 0x0000005052487211 */ /* 0x000fe400078c08ff */
[-C--:B------:R-:W-:Y:S02]  /*75e0*/  LEA.HI.X.SX32 R69, R77, R88.reuse, 0x1, P4 ;  /* 0x000000584d457211 */ /* 0x080fe400020f0eff */
[----:B------:R-:W-:Y:S02]  /*75f0*/  LEA.HI.X.SX32 R71, R81, R88, 0x1, P3 ;  /* 0x0000005851477211 */ /* 0x000fe400018f0eff */
[----:B---3--:R-:W-:-:S04]  /*7600*/  LEA R54, P2, R63, R80, 0x1 ;  /* 0x000000503f367211 */ /* 0x008fc800078408ff */
[----:B------:R-:W-:Y:S02]  /*7610*/  LEA.HI.X.SX32 R55, R63, R88, 0x1, P2 ;  /* 0x000000583f377211 */ /* 0x000fe400010f0eff */
[----:B------:R-:W-:Y:S02]  /*7620*/  LEA R64, P2, R75, R80, 0x1 ;  /* 0x000000504b407211 */ /* 0x000fe400078408ff */
[-C--:B------:R-:W-:Y:S02]  /*7630*/  LEA.HI.X.SX32 R63, R73, R88.reuse, 0x1, P5 ;  /* 0x00000058493f7211 */ /* 0x080fe400028f0eff */
[----:B------:R-:W-:Y:S02]  /*7640*/  LEA.HI.X.SX32 R65, R75, R88, 0x1, P2 ;  /* 0x000000584b417211 */ /* 0x000fe400010f0eff */
[-C--:B------:R-:W-:Y:S01]  /*7650*/  LEA R74, P5, R83, R80.reuse, 0x1 ;  /* 0x00000050534a7211 */ /* 0x080fe200078a08ff */
[----:B-1----:R1:W-:Y:S01]  /*7660*/  STG.E.U16 desc[UR28][R2.64], R4 ;  /* 0x0000000402007986 */ /* 0x0023e2000c10151c */
[----:B------:R-:W-:-:S02]  /*7670*/  LEA R76, P2, R84, R80, 0x1 ;  /* 0x00000050544c7211 */ /* 0x000fc400078408ff */
[C---:B------:R-:W-:Y:S01]  /*7680*/  LEA R80, P4, R85.reuse, R80, 0x1 ;  /* 0x0000005055507211 */ /* 0x040fe200078808ff */
[----:B------:R3:W-:Y:S01]  /*7690*/  STG.E.U16 desc[UR28][R16.64], R5 ;  /* 0x0000000510007986 */ /* 0x0007e2000c10151c */
[-C--:B------:R-:W-:Y:S02]  /*76a0*/  LEA.HI.X.SX32 R77, R84, R88.reuse, 0x1, P2 ;  /* 0x00000058544d7211 */ /* 0x080fe400010f0eff */
[-C--:B------:R-:W-:Y:S01]  /*76b0*/  LEA.HI.X.SX32 R81, R85, R88.reuse, 0x1, P4 ;  /* 0x0000005855517211 */ /* 0x080fe200020f0eff */
[----:B------:R4:W-:Y:S01]  /*76c0*/  STG.E.U16 desc[UR28][R18.64], R6 ;  /* 0x0000000612007986 */ /* 0x0009e2000c10151c */
[----:B------:R-:W-:Y:S02]  /*76d0*/  LEA.HI.X.SX32 R73, R82, R88, 0x1, P6 ;  /* 0x0000005852497211 */ /* 0x000fe400030f0eff */
[----:B------:R-:W-:Y:S01]  /*76e0*/  PRMT R82, R7, 0x7632, R82 ;  /* 0x0000763207527816 */ /* 0x000fe20000000052 */
[----:B------:R-:W5:Y:S01]  /*76f0*/  LDS.128 R84, [R86] ;  /* 0x0000000056547984 */ /* 0x000f620000000c00 */
[----:B-1----:R-:W-:-:S02]  /*7700*/  PRMT R3, R4, 0x7632, R3 ;  /* 0x0000763204037816 */ /* 0x002fc40000000003 */
[----:B0-----:R-:W-:Y:S01]  /*7710*/  PRMT R2, R8, 0x7632, R2 ;  /* 0x0000763208027816 */ /* 0x001fe20000000002 */
[----:B------:R0:W-:Y:S01]  /*7720*/  STG.E.U16 desc[UR28][R20.64], R7 ;  /* 0x0000000714007986 */ /* 0x0001e2000c10151c */
[----:B---3--:R-:W-:Y:S02]  /*7730*/  PRMT R17, R5, 0x7632, R17 ;  /* 0x0000763205117816 */ /* 0x008fe40000000011 */
[----:B------:R-:W-:Y:S01]  /*7740*/  PRMT R4, R9, 0x7632, R4 ;  /* 0x0000763209047816 */ /* 0x000fe20000000004 */
[----:B------:R1:W-:Y:S01]  /*7750*/  STG.E.U16 desc[UR28][R22.64], R3 ;  /* 0x0000000316007986 */ /* 0x0003e2000c10151c */
[----:B----4-:R-:W-:Y:S01]  /*7760*/  PRMT R19, R6, 0x7632, R19 ;  /* 0x0000763206137816 */ /* 0x010fe20000000013 */
[----:B------:R-:W-:Y:S01]  /*7770*/  IMAD.HI R6, R200, 0x4, RZ ;  /* 0x00000004c8067827 */ /* 0x000fe200078e02ff */
[----:B------:R-:W-:Y:S01]  /*7780*/  LEA.HI.X.SX32 R75, R83, R88, 0x1, P5 ;  /* 0x00000058534b7211 */ /* 0x000fe200028f0eff */
[----:B------:R-:W-:Y:S01]  /*7790*/  STG.E.U16 desc[UR28][R24.64], R17 ;  /* 0x0000001118007986 */ /* 0x000fe2000c10151c */
[----:B------:R-:W-:-:S03]  /*77a0*/  LOP3.LUT P2, RZ, R252, 0x80, RZ, 0xc0, !PT ;  /* 0x00000080fcff7812 */ /* 0x000fc6000784c0ff */
[----:B------:R2:W-:Y:S01]  /*77b0*/  STG.E.U16 desc[UR28][R26.64], R19 ;  /* 0x000000131a007986 */ /* 0x0005e2000c10151c */
[----:B0-----:R-:W-:Y:S01]  /*77c0*/  PRMT R21, R10, 0x7632, R21 ;  /* 0x000076320a157816 */ /* 0x001fe20000000015 */
[----:B------:R-:W-:Y:S02]  /*77d0*/  IMAD.SHL.U32 R7, R252, 0x2, RZ ;  /* 0x00000002fc077824 */ /* 0x000fe400078e00ff */
[----:B------:R0:W-:Y:S01]  /*77e0*/  STG.E.U16 desc[UR28][R28.64], R82 ;  /* 0x000000521c007986 */ /* 0x0001e2000c10151c */
[----:B-1----:R-:W-:Y:S02]  /*77f0*/  PRMT R22, R11, 0x7632, R22 ;  /* 0x000076320b167816 */ /* 0x002fe40000000016 */
[----:B------:R-:W-:Y:S01]  /*7800*/  FSEL R3, R78, -INF , P1 ;  /* 0xff8000004e037808 */ /* 0x000fe20000800000 */
[----:B------:R1:W-:Y:S01]  /*7810*/  STG.E.U16 desc[UR28][R30.64], R8 ;  /* 0x000000081e007986 */ /* 0x0003e2000c10151c */
[----:B------:R-:W-:-:S03]  /*7820*/  LOP3.LUT R7, R7, 0x1f8, RZ, 0xc0, !PT ;  /* 0x000001f807077812 */ /* 0x000fc600078ec0ff */
[----:B------:R3:W-:Y:S01]  /*7830*/  STG.E.U16 desc[UR28][R32.64], R9 ;  /* 0x0000000920007986 */ /* 0x0007e2000c10151c */
[----:B--2---:R-:W-:Y:S01]  /*7840*/  PRMT R27, R12, 0x7632, R27 ;  /* 0x000076320c1b7816 */ /* 0x004fe2000000001b */
[----:B------:R-:W-:Y:S01]  /*7850*/  FFMA R5, R3, 0.69314718246459960938, R66 ;  /* 0x3f31721803057823 */ /* 0x000fe20000000042 */
[----:B------:R-:W-:Y:S01]  /*7860*/  IMAD.SHL.U32 R3, R200, 0x4, RZ ;  /* 0x00000004c8037824 */ /* 0x000fe200078e00ff */
[----:B------:R-:W-:Y:S01]  /*7870*/  STG.E.U16 desc[UR28][R34.64], R10 ;  /* 0x0000000a22007986 */ /* 0x000fe2000c10151c */
[----:B0-----:R-:W-:Y:S02]  /*7880*/  PRMT R28, R13, 0x7632, R28 ;  /* 0x000076320d1c7816 */ /* 0x001fe4000000001c */
[----:B------:R-:W-:Y:S01]  /*7890*/  PRMT R29, R14, 0x7632, R29 ;  /* 0x000076320e1d7816 */ /* 0x000fe2000000001d */
[----:B------:R5:W-:Y:S01]  /*78a0*/  STG.E.U16 desc[UR28][R36.64], R11 ;  /* 0x0000000b24007986 */ /* 0x000be2000c10151c */
[----:B-1----:R-:W-:-:S03]  /*78b0*/  PRMT R30, R15, 0x7632, R30 ;  /* 0x000076320f1e7816 */ /* 0x002fc6000000001e */
[----:B------:R0:W-:Y:S01]  /*78c0*/  STG.E.U16 desc[UR28][R38.64], R2 ;  /* 0x0000000226007986 */ /* 0x0001e2000c10151c */
[----:B---3--:R-:W1:Y:S03]  /*78d0*/  LDC.64 R8, c[0x0][0x230] ;  /* 0x00008c00ff087b82 */ /* 0x008e660000000a00 */
[----:B------:R2:W-:Y:S04]  /*78e0*/  STG.E.U16 desc[UR28][R40.64], R4 ;  /* 0x0000000428007986 */ /* 0x0005e8000c10151c */
[----:B------:R3:W-:Y:S01]  /*78f0*/  STG.E.U16 desc[UR28][R42.64], R21 ;  /* 0x000000152a007986 */ /* 0x0007e2000c10151c */
[----:B-----5:R-:W-:Y:S02]  /*7900*/  PRMT R36, R84, 0x7632, R36 ;  /* 0x0000763254247816 */ /* 0x020fe40000000024 */
[----:B------:R-:W-:Y:S01]  /*7910*/  PRMT R37, R85, 0x7632, R37 ;  /* 0x0000763255257816 */ /* 0x000fe20000000025 */
[----:B------:R3:W-:Y:S01]  /*7920*/  STG.E.U16 desc[UR28][R44.64], R22 ;  /* 0x000000162c007986 */ /* 0x0007e2000c10151c */
[----:B0-----:R-:W-:-:S02]  /*7930*/  PRMT R38, R86, 0x7632, R38 ;  /* 0x0000763256267816 */ /* 0x001fc40000000026 */
[----:B------:R-:W-:Y:S01]  /*7940*/  FSEL R2, R67, -INF , P0 ;  /* 0xff80000043027808 */ /* 0x000fe20000000000 */
[----:B------:R3:W-:Y:S01]  /*7950*/  STG.E.U16 desc[UR28][R46.64], R12 ;  /* 0x0000000c2e007986 */ /* 0x0007e2000c10151c */
[----:B--2---:R-:W-:-:S03]  /*7960*/  PRMT R40, R87, 0x7632, R40 ;  /* 0x0000763257287816 */ /* 0x004fc60000000028 */
[----:B------:R3:W-:Y:S01]  /*7970*/  STG.E.U16 desc[UR28][R48.64], R13 ;  /* 0x0000000d30007986 */ /* 0x0007e2000c10151c */
[----:B------:R-:W-:-:S03]  /*7980*/  FFMA R4, R2, 0.69314718246459960938, R79 ;  /* 0x3f31721802047823 */ /* 0x000fc6000000004f */
[----:B------:R3:W-:Y:S01]  /*7990*/  STG.E.U16 desc[UR28][R50.64], R14 ;  /* 0x0000000e32007986 */ /* 0x0007e2000c10151c */
[----:B-1----:R-:W-:-:S03]  /*79a0*/  IADD3 R2, P0, P1, R3, UR6, R8 ;  /* 0x0000000603027c10 */ /* 0x002fc6000f91e008 */
[----:B------:R3:W-:Y:S01]  /*79b0*/  STG.E.U16 desc[UR28][R52.64], R15 ;  /* 0x0000000f34007986 */ /* 0x0007e2000c10151c */
[----:B------:R-:W-:-:S03]  /*79c0*/  IADD3.X R3, R6, UR5, R9, P0, P1 ;  /* 0x0000000506037c10 */ /* 0x000fc600087e2409 */
[----:B------:R3:W-:Y:S04]  /*79d0*/  STG.E.U16 desc[UR28][R54.64], R27 ;  /* 0x0000001b36007986 */ /* 0x0007e8000c10151c */
        /* <DEDUP_REMOVED lines=10> */
[----:B------:R3:W-:Y:S01]  /*7a80*/  STG.E.U16 desc[UR28][R80.64], R40 ;  /* 0x0000002850007986 */ /* 0x0007e2000c10151c */
[----:B------:R-:W-:Y:S06]  /*7a90*/  BAR.SYNC.DEFER_BLOCKING 0x0 ;  /* 0x0000000000007b1d */ /* 0x000fec0000010000 */
[----:B------:R3:W-:Y:S02]  /*7aa0*/  STS.64 [R7+UR20], R4 ;  /* 0x0000000407007988 */ /* 0x0007e40008000a14 */
[----:B------:R-:W-:Y:S06]  /*7ab0*/  BAR.SYNC.DEFER_BLOCKING 0x0 ;  /* 0x0000000000007b1d */ /* 0x000fec0000010000 */
[----:B------:R-:W-:Y:S05]  /*7ac0*/  @P2 EXIT ;  /* 0x000000000000294d */ /* 0x000fea0003800000 */
[----:B---3--:R-:W0:Y:S04]  /*7ad0*/  LDS R5, [R0] ;  /* 0x0000000000057984 */ /* 0x008e280000000800 */
[----:B0-----:R-:W-:Y:S01]  /*7ae0*/  STG.E desc[UR28][R2.64], R5 ;  /* 0x0000000502007986 */ /* 0x001fe2000c10191c */
[----:B------:R-:W-:Y:S05]  /*7af0*/  EXIT ;  /* 0x000000000000794d */ /* 0x000fea0003800000 */
.L_x_2:
[----:B------:R-:W-:-:S00]  /*7b00*/  BRA `(.L_x_2) ;  /* 0xfffffffc00fc7947 */ /* 0x000fc0000383ffff */
[----:B------:R-:W-:-:S00]  /*7b10*/  NOP ;  /* 0x0000000000007918 */ /* 0x000fc00000000000 */
        /* <DEDUP_REMOVED lines=14> */
.L_x_3:


//--------------------- .nv.global.init           --------------------------
	.section	.nv.global.init,"aw",@progbits
.nv.global.init:
	.type		_$_str,@object
	.size		_$_str,(.L_0 - _$_str)
_$_str:
        /*0000*/ 	.byte	0x5f, 0x5f, 0x43, 0x55, 0x44, 0x41, 0x5f, 0x46, 0x54, 0x5a, 0x00
.L_0:


//--------------------- .nv.shared.attn_fwd       --------------------------
	.section	.nv.shared.attn_fwd,"aw",@nobits
	.sectionflags	@""
	.align	16
	.zero		1024


//--------------------- .nv.shared.reserved.0     --------------------------
	.section	.nv.shared.reserved.0,"aw",@nobits
	.weak		__nv_reservedSMEM_offset_0_alias
	.size		__nv_reservedSMEM_offset_0_alias, 0, 0
	.other		__nv_reservedSMEM_offset_0_alias,@"STO_CUDA_RESERVED_SHARED STV_DEFAULT"
__nv_reservedSMEM_offset_0_alias:
	.zero		0


//--------------------- .nv.constant0.attn_fwd    --------------------------
	.section	.nv.constant0.attn_fwd,"a",@progbits
	.sectionflags	@""
	.align	4
.nv.constant0.attn_fwd:
	.zero		664


//--------------------- SYMBOLS --------------------------

	.type		.nv.reservedSmem.offset0,@object
	.size		.nv.reservedSmem.offset0,0x4
